//
// Generated by NVIDIA NVVM Compiler
//
// Compiler Build ID: CL-36424714
// Cuda compilation tools, release 13.0, V13.0.88
// Based on NVVM 20.0.0
//

.version 9.0
.target sm_100
.address_size 64


.func  (.param .b32 func_retval0) _Z25find_hamiltonian_cycles_rPrPbPiiiS2_ii(
	.param .b64 _Z25find_hamiltonian_cycles_rPrPbPiiiS2_ii_param_0,
	.param .b64 _Z25find_hamiltonian_cycles_rPrPbPiiiS2_ii_param_1,
	.param .b32 _Z25find_hamiltonian_cycles_rPrPbPiiiS2_ii_param_2,
	.param .b32 _Z25find_hamiltonian_cycles_rPrPbPiiiS2_ii_param_3,
	.param .b64 _Z25find_hamiltonian_cycles_rPrPbPiiiS2_ii_param_4,
	.param .b32 _Z25find_hamiltonian_cycles_rPrPbPiiiS2_ii_param_5,
	.param .b32 _Z25find_hamiltonian_cycles_rPrPbPiiiS2_ii_param_6
)
{
	.reg .pred 	%p<23>;
	.reg .b16 	%rs<5>;
	.reg .b32 	%r<151>;
	.reg .b64 	%rd<40>;

	ld.param.u64 	%rd8, [_Z25find_hamiltonian_cycles_rPrPbPiiiS2_ii_param_0];
	ld.param.u64 	%rd9, [_Z25find_hamiltonian_cycles_rPrPbPiiiS2_ii_param_1];
	ld.param.u32 	%r45, [_Z25find_hamiltonian_cycles_rPrPbPiiiS2_ii_param_2];
	ld.param.u32 	%r46, [_Z25find_hamiltonian_cycles_rPrPbPiiiS2_ii_param_3];
	ld.param.u64 	%rd10, [_Z25find_hamiltonian_cycles_rPrPbPiiiS2_ii_param_4];
	ld.param.u32 	%r47, [_Z25find_hamiltonian_cycles_rPrPbPiiiS2_ii_param_5];
	ld.param.u32 	%r48, [_Z25find_hamiltonian_cycles_rPrPbPiiiS2_ii_param_6];
	cvta.to.global.u64 	%rd1, %rd8;
	cvta.to.local.u64 	%rd2, %rd10;
	mov.u32 	%r1, %tid.x;
	add.s32 	%r49, %r47, -2;
	setp.eq.s32 	%p1, %r45, %r49;
	@%p1 bra 	$L__BB0_9;
	setp.le.s32 	%p2, %r47, %r45;
	mov.b32 	%r145, 0;
	@%p2 bra 	$L__BB0_37;
	mul.wide.s32 	%rd11, %r45, 4;
	add.s64 	%rd3, %rd9, %rd11;
	add.s32 	%r2, %r45, 1;
	sub.s32 	%r3, %r47, %r45;
	setp.eq.s32 	%p3, %r47, %r2;
	mov.b32 	%r145, 0;
	mov.u32 	%r147, %r45;
	@%p3 bra 	$L__BB0_28;
	and.b32  	%r54, %r3, -2;
	neg.s32 	%r139, %r54;
	mov.b32 	%r145, 0;
	mov.u32 	%r147, %r45;
	mov.u32 	%r142, %r145;
$L__BB0_4:
	setp.eq.s32 	%p4, %r142, 0;
	mul.wide.s32 	%rd12, %r142, 4;
	add.s64 	%rd6, %rd3, %rd12;
	@%p4 bra 	$L__BB0_6;
	ld.u32 	%r55, [%rd3];
	ld.u32 	%r56, [%rd6];
	add.s32 	%r57, %r56, %r55;
	st.u32 	[%rd3], %r57;
	ld.u32 	%r58, [%rd6];
	sub.s32 	%r59, %r57, %r58;
	st.u32 	[%rd6], %r59;
	ld.u32 	%r60, [%rd3];
	sub.s32 	%r61, %r60, %r59;
	st.u32 	[%rd3], %r61;
$L__BB0_6:
	setp.ne.s32 	%p5, %r45, %r46;
	@%p5 bra 	$L__BB0_20;
	ld.local.u32 	%r64, [%rd2];
	add.s32 	%r65, %r64, 1;
	st.local.u32 	[%rd2], %r65;
	rem.s32 	%r66, %r65, %r48;
	setp.ne.s32 	%p6, %r66, %r1;
	@%p6 bra 	$L__BB0_21;
	{ // callseq 1, 0
	.param .b64 param0;
	st.param.b64 	[param0], %rd8;
	.param .b64 param1;
	st.param.b64 	[param1], %rd9;
	.param .b32 param2;
	st.param.b32 	[param2], %r2;
	.param .b32 param3;
	st.param.b32 	[param3], %r45;
	.param .b64 param4;
	st.param.b64 	[param4], %rd10;
	.param .b32 param5;
	st.param.b32 	[param5], %r47;
	.param .b32 param6;
	st.param.b32 	[param6], %r48;
	.param .b32 retval0;
	call.uni (retval0), 
	_Z25find_hamiltonian_cycles_rPrPbPiiiS2_ii, 
	(
	param0, 
	param1, 
	param2, 
	param3, 
	param4, 
	param5, 
	param6
	);
	ld.param.b32 	%r67, [retval0];
	} // callseq 1
	add.s32 	%r145, %r67, %r145;
	bra.uni 	$L__BB0_21;
$L__BB0_9:
	add.s32 	%r117, %r47, -1;
	max.s32 	%r5, %r117, 0;
	mov.b32 	%r133, 0;
	mul.wide.s32 	%rd14, %r47, 4;
	add.s64 	%rd4, %rd9, %rd14;
$L__BB0_10:
	setp.eq.s32 	%p17, %r133, %r5;
	@%p17 bra 	$L__BB0_13;
	mul.wide.u32 	%rd15, %r133, 4;
	add.s64 	%rd16, %rd9, %rd15;
	ld.u32 	%r118, [%rd16];
	mul.wide.s32 	%rd17, %r118, 8;
	add.s64 	%rd18, %rd1, %rd17;
	ld.global.u64 	%rd19, [%rd18];
	add.s32 	%r133, %r133, 1;
	ld.s32 	%rd20, [%rd16+4];
	add.s64 	%rd21, %rd19, %rd20;
	ld.u8 	%rs1, [%rd21];
	setp.ne.s16 	%p18, %rs1, 0;
	@%p18 bra 	$L__BB0_10;
	ld.u32 	%r134, [%rd4+-4];
	mov.b32 	%r135, 0;
	bra.uni 	$L__BB0_14;
$L__BB0_13:
	ld.u32 	%r134, [%rd4+-4];
	mul.wide.s32 	%rd22, %r134, 8;
	add.s64 	%rd23, %rd1, %rd22;
	ld.global.u64 	%rd24, [%rd23];
	ld.s32 	%rd25, [%rd9];
	add.s64 	%rd26, %rd24, %rd25;
	ld.u8 	%rs2, [%rd26];
	setp.ne.s16 	%p19, %rs2, 0;
	selp.u32 	%r135, 1, 0, %p19;
$L__BB0_14:
	mul.wide.s32 	%rd27, %r45, 4;
	add.s64 	%rd5, %rd9, %rd27;
	ld.u32 	%r121, [%rd5];
	add.s32 	%r122, %r134, %r121;
	st.u32 	[%rd5], %r122;
	ld.u32 	%r123, [%rd4+-4];
	sub.s32 	%r124, %r122, %r123;
	st.u32 	[%rd4+-4], %r124;
	ld.u32 	%r125, [%rd5];
	sub.s32 	%r13, %r125, %r124;
	st.u32 	[%rd5], %r13;
	mov.b32 	%r136, 0;
$L__BB0_15:
	setp.eq.s32 	%p20, %r136, %r5;
	@%p20 bra 	$L__BB0_18;
	mul.wide.u32 	%rd28, %r136, 4;
	add.s64 	%rd29, %rd9, %rd28;
	ld.u32 	%r126, [%rd29];
	mul.wide.s32 	%rd30, %r126, 8;
	add.s64 	%rd31, %rd1, %rd30;
	ld.global.u64 	%rd32, [%rd31];
	add.s32 	%r136, %r136, 1;
	ld.s32 	%rd33, [%rd29+4];
	add.s64 	%rd34, %rd32, %rd33;
	ld.u8 	%rs3, [%rd34];
	setp.ne.s16 	%p21, %rs3, 0;
	@%p21 bra 	$L__BB0_15;
	ld.u32 	%r137, [%rd4+-4];
	mov.b32 	%r138, 0;
	bra.uni 	$L__BB0_19;
$L__BB0_18:
	ld.u32 	%r137, [%rd4+-4];
	mul.wide.s32 	%rd35, %r137, 8;
	add.s64 	%rd36, %rd1, %rd35;
	ld.global.u64 	%rd37, [%rd36];
	ld.s32 	%rd38, [%rd9];
	add.s64 	%rd39, %rd37, %rd38;
	ld.u8 	%rs4, [%rd39];
	setp.ne.s16 	%p22, %rs4, 0;
	selp.u32 	%r138, 1, 0, %p22;
$L__BB0_19:
	add.s32 	%r145, %r138, %r135;
	add.s32 	%r128, %r137, %r13;
	st.u32 	[%rd5], %r128;
	ld.u32 	%r129, [%rd4+-4];
	sub.s32 	%r130, %r128, %r129;
	st.u32 	[%rd4+-4], %r130;
	ld.u32 	%r131, [%rd5];
	sub.s32 	%r132, %r131, %r130;
	st.u32 	[%rd5], %r132;
	bra.uni 	$L__BB0_37;
$L__BB0_20:
	{ // callseq 0, 0
	.param .b64 param0;
	st.param.b64 	[param0], %rd8;
	.param .b64 param1;
	st.param.b64 	[param1], %rd9;
	.param .b32 param2;
	st.param.b32 	[param2], %r2;
	.param .b32 param3;
	st.param.b32 	[param3], %r46;
	.param .b64 param4;
	st.param.b64 	[param4], %rd10;
	.param .b32 param5;
	st.param.b32 	[param5], %r47;
	.param .b32 param6;
	st.param.b32 	[param6], %r48;
	.param .b32 retval0;
	call.uni (retval0), 
	_Z25find_hamiltonian_cycles_rPrPbPiiiS2_ii, 
	(
	param0, 
	param1, 
	param2, 
	param3, 
	param4, 
	param5, 
	param6
	);
	ld.param.b32 	%r62, [retval0];
	} // callseq 0
	add.s32 	%r145, %r62, %r145;
$L__BB0_21:
	setp.eq.s32 	%p7, %r142, 0;
	ld.u32 	%r144, [%rd3];
	@%p7 bra 	$L__BB0_23;
	ld.u32 	%r69, [%rd6];
	add.s32 	%r70, %r69, %r144;
	st.u32 	[%rd3], %r70;
	ld.u32 	%r71, [%rd6];
	sub.s32 	%r72, %r70, %r71;
	st.u32 	[%rd6], %r72;
	ld.u32 	%r73, [%rd3];
	sub.s32 	%r144, %r73, %r72;
	st.u32 	[%rd3], %r144;
$L__BB0_23:
	setp.eq.s32 	%p8, %r45, %r46;
	ld.u32 	%r74, [%rd6+4];
	add.s32 	%r75, %r74, %r144;
	st.u32 	[%rd3], %r75;
	ld.u32 	%r76, [%rd6+4];
	sub.s32 	%r77, %r75, %r76;
	st.u32 	[%rd6+4], %r77;
	ld.u32 	%r78, [%rd3];
	sub.s32 	%r79, %r78, %r77;
	st.u32 	[%rd3], %r79;
	@%p8 bra 	$L__BB0_25;
	{ // callseq 2, 0
	.param .b64 param0;
	st.param.b64 	[param0], %rd8;
	.param .b64 param1;
	st.param.b64 	[param1], %rd9;
	.param .b32 param2;
	st.param.b32 	[param2], %r2;
	.param .b32 param3;
	st.param.b32 	[param3], %r46;
	.param .b64 param4;
	st.param.b64 	[param4], %rd10;
	.param .b32 param5;
	st.param.b32 	[param5], %r47;
	.param .b32 param6;
	st.param.b32 	[param6], %r48;
	.param .b32 retval0;
	call.uni (retval0), 
	_Z25find_hamiltonian_cycles_rPrPbPiiiS2_ii, 
	(
	param0, 
	param1, 
	param2, 
	param3, 
	param4, 
	param5, 
	param6
	);
	ld.param.b32 	%r80, [retval0];
	} // callseq 2
	add.s32 	%r145, %r80, %r145;
	bra.uni 	$L__BB0_27;
$L__BB0_25:
	ld.local.u32 	%r82, [%rd2];
	add.s32 	%r83, %r82, 1;
	st.local.u32 	[%rd2], %r83;
	rem.s32 	%r84, %r83, %r48;
	setp.ne.s32 	%p9, %r84, %r1;
	@%p9 bra 	$L__BB0_27;
	{ // callseq 3, 0
	.param .b64 param0;
	st.param.b64 	[param0], %rd8;
	.param .b64 param1;
	st.param.b64 	[param1], %rd9;
	.param .b32 param2;
	st.param.b32 	[param2], %r2;
	.param .b32 param3;
	st.param.b32 	[param3], %r45;
	.param .b64 param4;
	st.param.b64 	[param4], %rd10;
	.param .b32 param5;
	st.param.b32 	[param5], %r47;
	.param .b32 param6;
	st.param.b32 	[param6], %r48;
	.param .b32 retval0;
	call.uni (retval0), 
	_Z25find_hamiltonian_cycles_rPrPbPiiiS2_ii, 
	(
	param0, 
	param1, 
	param2, 
	param3, 
	param4, 
	param5, 
	param6
	);
	ld.param.b32 	%r85, [retval0];
	} // callseq 3
	add.s32 	%r145, %r85, %r145;
$L__BB0_27:
	ld.u32 	%r87, [%rd3];
	ld.u32 	%r88, [%rd6+4];
	add.s32 	%r89, %r88, %r87;
	st.u32 	[%rd3], %r89;
	ld.u32 	%r90, [%rd6+4];
	sub.s32 	%r91, %r89, %r90;
	st.u32 	[%rd6+4], %r91;
	ld.u32 	%r92, [%rd3];
	sub.s32 	%r93, %r92, %r91;
	st.u32 	[%rd3], %r93;
	add.s32 	%r147, %r147, 2;
	add.s32 	%r142, %r142, 2;
	add.s32 	%r139, %r139, 2;
	setp.ne.s32 	%p10, %r139, 0;
	@%p10 bra 	$L__BB0_4;
$L__BB0_28:
	and.b32  	%r94, %r3, 1;
	setp.eq.b32 	%p11, %r94, 1;
	not.pred 	%p12, %p11;
	@%p12 bra 	$L__BB0_37;
	setp.eq.s32 	%p13, %r147, %r45;
	mul.wide.s32 	%rd13, %r147, 4;
	add.s64 	%rd7, %rd9, %rd13;
	@%p13 bra 	$L__BB0_31;
	ld.u32 	%r95, [%rd3];
	ld.u32 	%r96, [%rd7];
	add.s32 	%r97, %r96, %r95;
	st.u32 	[%rd3], %r97;
	ld.u32 	%r98, [%rd7];
	sub.s32 	%r99, %r97, %r98;
	st.u32 	[%rd7], %r99;
	ld.u32 	%r100, [%rd3];
	sub.s32 	%r101, %r100, %r99;
	st.u32 	[%rd3], %r101;
$L__BB0_31:
	setp.eq.s32 	%p14, %r45, %r46;
	@%p14 bra 	$L__BB0_33;
	{ // callseq 4, 0
	.param .b64 param0;
	st.param.b64 	[param0], %rd8;
	.param .b64 param1;
	st.param.b64 	[param1], %rd9;
	.param .b32 param2;
	st.param.b32 	[param2], %r2;
	.param .b32 param3;
	st.param.b32 	[param3], %r46;
	.param .b64 param4;
	st.param.b64 	[param4], %rd10;
	.param .b32 param5;
	st.param.b32 	[param5], %r47;
	.param .b32 param6;
	st.param.b32 	[param6], %r48;
	.param .b32 retval0;
	call.uni (retval0), 
	_Z25find_hamiltonian_cycles_rPrPbPiiiS2_ii, 
	(
	param0, 
	param1, 
	param2, 
	param3, 
	param4, 
	param5, 
	param6
	);
	ld.param.b32 	%r102, [retval0];
	} // callseq 4
	add.s32 	%r145, %r102, %r145;
	bra.uni 	$L__BB0_35;
$L__BB0_33:
	ld.local.u32 	%r104, [%rd2];
	add.s32 	%r105, %r104, 1;
	st.local.u32 	[%rd2], %r105;
	rem.s32 	%r106, %r105, %r48;
	setp.ne.s32 	%p15, %r106, %r1;
	@%p15 bra 	$L__BB0_35;
	{ // callseq 5, 0
	.param .b64 param0;
	st.param.b64 	[param0], %rd8;
	.param .b64 param1;
	st.param.b64 	[param1], %rd9;
	.param .b32 param2;
	st.param.b32 	[param2], %r2;
	.param .b32 param3;
	st.param.b32 	[param3], %r45;
	.param .b64 param4;
	st.param.b64 	[param4], %rd10;
	.param .b32 param5;
	st.param.b32 	[param5], %r47;
	.param .b32 param6;
	st.param.b32 	[param6], %r48;
	.param .b32 retval0;
	call.uni (retval0), 
	_Z25find_hamiltonian_cycles_rPrPbPiiiS2_ii, 
	(
	param0, 
	param1, 
	param2, 
	param3, 
	param4, 
	param5, 
	param6
	);
	ld.param.b32 	%r107, [retval0];
	} // callseq 5
	add.s32 	%r145, %r107, %r145;
$L__BB0_35:
	setp.eq.s32 	%p16, %r147, %r45;
	@%p16 bra 	$L__BB0_37;
	ld.u32 	%r109, [%rd3];
	ld.u32 	%r110, [%rd7];
	add.s32 	%r111, %r110, %r109;
	st.u32 	[%rd3], %r111;
	ld.u32 	%r112, [%rd7];
	sub.s32 	%r113, %r111, %r112;
	st.u32 	[%rd7], %r113;
	ld.u32 	%r114, [%rd3];
	sub.s32 	%r115, %r114, %r113;
	st.u32 	[%rd3], %r115;
$L__BB0_37:
	st.param.b32 	[func_retval0], %r145;
	ret;

}
	// .globl	_Z25find_hamiltonian_cycles_rPrPbPPiiiS2_i
.visible .entry _Z25find_hamiltonian_cycles_rPrPbPPiiiS2_i(
	.param .u64 .ptr .align 1 _Z25find_hamiltonian_cycles_rPrPbPPiiiS2_i_param_0,
	.param .u64 .ptr .align 1 _Z25find_hamiltonian_cycles_rPrPbPPiiiS2_i_param_1,
	.param .u32 _Z25find_hamiltonian_cycles_rPrPbPPiiiS2_i_param_2,
	.param .u32 _Z25find_hamiltonian_cycles_rPrPbPPiiiS2_i_param_3,
	.param .u64 .ptr .align 1 _Z25find_hamiltonian_cycles_rPrPbPPiiiS2_i_param_4,
	.param .u32 _Z25find_hamiltonian_cycles_rPrPbPPiiiS2_i_param_5
)
{
	.local .align 4 .b8 	__local_depot1[4];
	.reg .b64 	%SP;
	.reg .b64 	%SPL;
	.reg .b32 	%r<8>;
	.reg .b64 	%rd<13>;

	mov.u64 	%SPL, __local_depot1;
	cvta.local.u64 	%SP, %SPL;
	ld.param.u64 	%rd1, [_Z25find_hamiltonian_cycles_rPrPbPPiiiS2_i_param_0];
	ld.param.u64 	%rd2, [_Z25find_hamiltonian_cycles_rPrPbPPiiiS2_i_param_1];
	ld.param.u32 	%r1, [_Z25find_hamiltonian_cycles_rPrPbPPiiiS2_i_param_2];
	ld.param.u32 	%r2, [_Z25find_hamiltonian_cycles_rPrPbPPiiiS2_i_param_3];
	ld.param.u64 	%rd3, [_Z25find_hamiltonian_cycles_rPrPbPPiiiS2_i_param_4];
	ld.param.u32 	%r3, [_Z25find_hamiltonian_cycles_rPrPbPPiiiS2_i_param_5];
	cvta.to.global.u64 	%rd4, %rd3;
	cvta.to.global.u64 	%rd5, %rd2;
	add.u64 	%rd6, %SP, 0;
	add.u64 	%rd7, %SPL, 0;
	mov.u32 	%r4, %tid.x;
	mul.wide.u32 	%rd8, %r4, 8;
	add.s64 	%rd9, %rd5, %rd8;
	ld.global.u64 	%rd10, [%rd9];
	mov.b32 	%r5, 0;
	st.local.u32 	[%rd7], %r5;
	{ // callseq 6, 0
	.param .b64 param0;
	st.param.b64 	[param0], %rd1;
	.param .b64 param1;
	st.param.b64 	[param1], %rd10;
	.param .b32 param2;
	st.param.b32 	[param2], 1;
	.param .b32 param3;
	st.param.b32 	[param3], %r1;
	.param .b64 param4;
	st.param.b64 	[param4], %rd6;
	.param .b32 param5;
	st.param.b32 	[param5], %r2;
	.param .b32 param6;
	st.param.b32 	[param6], %r3;
	.param .b32 retval0;
	call.uni (retval0), 
	_Z25find_hamiltonian_cycles_rPrPbPiiiS2_ii, 
	(
	param0, 
	param1, 
	param2, 
	param3, 
	param4, 
	param5, 
	param6
	);
	ld.param.b32 	%r6, [retval0];
	} // callseq 6
	mul.wide.u32 	%rd11, %r4, 4;
	add.s64 	%rd12, %rd4, %rd11;
	st.global.u32 	[%rd12], %r6;
	ret;

}


// ===== COMPILED SASS (sm_100) =====

	.target	sm_100

	.elftype	@"ET_EXEC"


//--------------------- .note.nv.tkinfo           --------------------------
	.section	.note.nv.tkinfo,"",@"SHT_NOTE"
	.sectionflags	@"SHF_NOTE_NV_TKINFO"
	.tkinfo
        /*0018*/ 	.word	0x00000002
        /*0030*/ 	.string	""
        /*0030*/ 	.string	"ptxas"
        /*0030*/ 	.string	"Cuda compilation tools, release 13.0, V13.0.88"
        /*0030*/ 	.string	"Build cuda_13.0.r13.0/compiler.36424714_0"
        /*0030*/ 	.string	"-arch sm_100 -m 64 "



//--------------------- .note.nv.cuinfo           --------------------------
	.section	.note.nv.cuinfo,"",@"SHT_NOTE"
	.sectionflags	@"SHF_NOTE_NV_CUINFO"
        /*0018*/ 	.short	0x0002
        /*001a*/ 	.short	0x0064
        /*001c*/ 	.short	0x0082
	.zero		2


//--------------------- .nv.info                  --------------------------
	.section	.nv.info,"",@"SHT_CUDA_INFO"
	.align	4


	//----- nvinfo : EIATTR_REGCOUNT
	.align		4
        /*0000*/ 	.byte	0x04, 0x2f
        /*0002*/ 	.short	(.L_1 - .L_0)
	.align		4
.L_0:
        /*0004*/ 	.word	index@(_Z25find_hamiltonian_cycles_rPrPbPPiiiS2_i)
        /*0008*/ 	.word	0x0000003a


	//----- nvinfo : EIATTR_FRAME_SIZE
	.align		4
.L_1:
        /*000c*/ 	.byte	0x04, 0x11
        /*000e*/ 	.short	(.L_3 - .L_2)
	.align		4
.L_2:
        /*0010*/ 	.word	index@($_Z25find_hamiltonian_cycles_rPrPbPPiiiS2_i$_Z25find_hamiltonian_cycles_rPrPbPiiiS2_ii)
        /*0014*/ 	.word	0x00000008


	//----- nvinfo : EIATTR_FRAME_SIZE
	.align		4
.L_3:
        /*0018*/ 	.byte	0x04, 0x11
        /*001a*/ 	.short	(.L_5 - .L_4)
	.align		4
.L_4:
        /*001c*/ 	.word	index@(_Z25find_hamiltonian_cycles_rPrPbPPiiiS2_i)
        /*0020*/ 	.word	0x00000008


	//----- nvinfo : EIATTR_MIN_STACK_SIZE
	.align		4
.L_5:
        /*0024*/ 	.byte	0x04, 0x12
        /*0026*/ 	.short	(.L_7 - .L_6)
	.align		4
.L_6:
        /*0028*/ 	.word	index@(_Z25find_hamiltonian_cycles_rPrPbPPiiiS2_i)
        /*002c*/ 	.word	0x00000008
.L_7:


//--------------------- .nv.compat                --------------------------
	.section	.nv.compat,"",@"SHT_CUDA_COMPAT_INFO"
	.align	4
        /*0000*/ 	.byte	0x02, 0x09, 0x00, 0x00, 0x02, 0x02, 0x01, 0x00, 0x02, 0x05, 0x05, 0x00, 0x03, 0x07, 0x01, 0x01
        /*0010*/ 	.byte	0x02, 0x03, 0x00, 0x00, 0x02, 0x06, 0x01, 0x00, 0x04, 0x0b, 0x08, 0x00, 0x09, 0x00, 0x00, 0x00
        /*0020*/ 	.byte	0x00, 0x00, 0x00, 0x00


//--------------------- .nv.info._Z25find_hamiltonian_cycles_rPrPbPPiiiS2_i --------------------------
	.section	.nv.info._Z25find_hamiltonian_cycles_rPrPbPPiiiS2_i,"",@"SHT_CUDA_INFO"
	.sectionflags	@""
	.align	4


	//----- nvinfo : EIATTR_CUDA_API_VERSION
	.align		4
        /*0000*/ 	.byte	0x04, 0x37
        /*0002*/ 	.short	(.L_9 - .L_8)
.L_8:
        /*0004*/ 	.word	0x00000082


	//----- nvinfo : EIATTR_KPARAM_INFO
	.align		4
.L_9:
        /*0008*/ 	.byte	0x04, 0x17
        /*000a*/ 	.short	(.L_11 - .L_10)
.L_10:
        /*000c*/ 	.word	0x00000000
        /*0010*/ 	.short	0x0005
        /*0012*/ 	.short	0x0020
        /*0014*/ 	.byte	0x00, 0xf0, 0x11, 0x00


	//----- nvinfo : EIATTR_KPARAM_INFO
	.align		4
.L_11:
        /*0018*/ 	.byte	0x04, 0x17
        /*001a*/ 	.short	(.L_13 - .L_12)
.L_12:
        /*001c*/ 	.word	0x00000000
        /*0020*/ 	.short	0x0004
        /*0022*/ 	.short	0x0018
        /*0024*/ 	.byte	0x00, 0xf5, 0x21, 0x00


	//----- nvinfo : EIATTR_KPARAM_INFO
	.align		4
.L_13:
        /*0028*/ 	.byte	0x04, 0x17
        /*002a*/ 	.short	(.L_15 - .L_14)
.L_14:
        /*002c*/ 	.word	0x00000000
        /*0030*/ 	.short	0x0003
        /*0032*/ 	.short	0x0014
        /*0034*/ 	.byte	0x00, 0xf0, 0x11, 0x00


	//----- nvinfo : EIATTR_KPARAM_INFO
	.align		4
.L_15:
        /*0038*/ 	.byte	0x04, 0x17
        /*003a*/ 	.short	(.L_17 - .L_16)
.L_16:
        /*003c*/ 	.word	0x00000000
        /*0040*/ 	.short	0x0002
        /*0042*/ 	.short	0x0010
        /*0044*/ 	.byte	0x00, 0xf0, 0x11, 0x00


	//----- nvinfo : EIATTR_KPARAM_INFO
	.align		4
.L_17:
        /*0048*/ 	.byte	0x04, 0x17
        /*004a*/ 	.short	(.L_19 - .L_18)
.L_18:
        /*004c*/ 	.word	0x00000000
        /*0050*/ 	.short	0x0001
        /*0052*/ 	.short	0x0008
        /*0054*/ 	.byte	0x00, 0xf5, 0x21, 0x00


	//----- nvinfo : EIATTR_KPARAM_INFO
	.align		4
.L_19:
        /*0058*/ 	.byte	0x04, 0x17
        /*005a*/ 	.short	(.L_21 - .L_20)
.L_20:
        /*005c*/ 	.word	0x00000000
        /*0060*/ 	.short	0x0000
        /*0062*/ 	.short	0x0000
        /*0064*/ 	.byte	0x00, 0xf5, 0x21, 0x00


	//----- nvinfo : EIATTR_SPARSE_MMA_MASK
	.align		4
.L_21:
        /*0068*/ 	.byte	0x03, 0x50
        /*006a*/ 	.short	0x0000


	//----- nvinfo : EIATTR_MAXREG_COUNT
	.align		4
        /*006c*/ 	.byte	0x03, 0x1b
        /*006e*/ 	.short	0x00ff


	//----- nvinfo : EIATTR_MERCURY_ISA_VERSION
	.align		4
        /*0070*/ 	.byte	0x03, 0x5f
        /*0072*/ 	.short	0x0101


	//----- nvinfo : EIATTR_VRC_CTA_INIT_COUNT
	.align		4
        /*0074*/ 	.byte	0x02, 0x4a
	.zero		1
	.zero		1


	//----- nvinfo : EIATTR_EXIT_INSTR_OFFSETS
	.align		4
        /*0078*/ 	.byte	0x04, 0x1c
        /*007a*/ 	.short	(.L_23 - .L_22)


	//   ....[0]....
.L_22:
        /*007c*/ 	.word	0x000001b0


	//----- nvinfo : EIATTR_CRS_STACK_SIZE
	.align		4
.L_23:
        /*0080*/ 	.byte	0x04, 0x1e
        /*0082*/ 	.short	(.L_25 - .L_24)
.L_24:
        /*0084*/ 	.word	0x00000000


	//----- nvinfo : EIATTR_CBANK_PARAM_SIZE
	.align		4
.L_25:
        /*0088*/ 	.byte	0x03, 0x19
        /*008a*/ 	.short	0x0024


	//----- nvinfo : EIATTR_PARAM_CBANK
	.align		4
        /*008c*/ 	.byte	0x04, 0x0a
        /*008e*/ 	.short	(.L_27 - .L_26)
	.align		4
.L_26:
        /*0090*/ 	.word	index@(.nv.constant0._Z25find_hamiltonian_cycles_rPrPbPPiiiS2_i)
        /*0094*/ 	.short	0x0380
        /*0096*/ 	.short	0x0024


	//----- nvinfo : EIATTR_SW_WAR
	.align		4
.L_27:
        /*0098*/ 	.byte	0x04, 0x36
        /*009a*/ 	.short	(.L_29 - .L_28)
.L_28:
        /*009c*/ 	.word	0x00000008
.L_29:


//--------------------- .nv.callgraph             --------------------------
	.section	.nv.callgraph,"",@"SHT_CUDA_CALLGRAPH"
	.align	4
	.sectionentsize	8
	.align		4
        /*0000*/ 	.word	0x00000000
	.align		4
        /*0004*/ 	.word	0xffffffff
	.align		4
        /*0008*/ 	.word	0x00000000
	.align		4
        /*000c*/ 	.word	0xfffffffe
	.align		4
        /*0010*/ 	.word	0x00000000
	.align		4
        /*0014*/ 	.word	0xfffffffd
	.align		4
        /*0018*/ 	.word	0x00000000
	.align		4
        /*001c*/ 	.word	0xfffffffc


//--------------------- .text._Z25find_hamiltonian_cycles_rPrPbPPiiiS2_i --------------------------
	.section	.text._Z25find_hamiltonian_cycles_rPrPbPPiiiS2_i,"ax",@progbits
	.align	128
        .global         _Z25find_hamiltonian_cycles_rPrPbPPiiiS2_i
        .type           _Z25find_hamiltonian_cycles_rPrPbPPiiiS2_i,@function
        .size           _Z25find_hamiltonian_cycles_rPrPbPPiiiS2_i,(.L_x_26 - _Z25find_hamiltonian_cycles_rPrPbPPiiiS2_i)
        .other          _Z25find_hamiltonian_cycles_rPrPbPPiiiS2_i,@"STO_CUDA_ENTRY STV_DEFAULT"
_Z25find_hamiltonian_cycles_rPrPbPPiiiS2_i:
.text._Z25find_hamiltonian_cycles_rPrPbPPiiiS2_i:
[----:B------:R-:W0:Y:S01]  /*0000*/  LDC R1, c[0x0][0x37c] ;  /* 0x0000df00ff017b82 */ /* 0x000e220000000800 */
[----:B------:R-:W1:Y:S07]  /*0010*/  S2R R2, SR_TID.X ;  /* 0x0000000000027919 */ /* 0x000e6e0000002100 */
[----:B------:R-:W1:Y:S01]  /*0020*/  LDC.64 R6, c[0x0][0x388] ;  /* 0x0000e200ff067b82 */ /* 0x000e620000000a00 */
[----:B------:R-:W2:Y:S01]  /*0030*/  LDCU.64 UR36, c[0x0][0x358] ;  /* 0x00006b00ff2477ac */ /* 0x000ea20008000a00 */
[----:B0-----:R-:W-:Y:S01]  /*0040*/  VIADD R1, R1, 0xfffffff8 ;  /* 0xfffffff801017836 */ /* 0x001fe20000000000 */
[----:B------:R-:W0:Y:S01]  /*0050*/  LDCU UR4, c[0x0][0x2f8] ;  /* 0x00005f00ff0477ac */ /* 0x000e220008000800 */
[----:B------:R-:W3:Y:S01]  /*0060*/  LDCU.64 UR6, c[0x0][0x380] ;  /* 0x00007000ff0677ac */ /* 0x000ee20008000a00 */
[----:B------:R-:W4:Y:S01]  /*0070*/  LDCU.64 UR8, c[0x0][0x390] ;  /* 0x00007200ff0877ac */ /* 0x000f220008000a00 */
[----:B-1----:R-:W-:-:S06]  /*0080*/  IMAD.WIDE.U32 R6, R2, 0x8, R6 ;  /* 0x0000000802067825 */ /* 0x002fcc00078e0006 */
[----:B--2---:R-:W5:Y:S01]  /*0090*/  LDG.E.64 R6, desc[UR36][R6.64] ;  /* 0x0000002406067981 */ /* 0x004f62000c1e1b00 */
[----:B------:R-:W1:Y:S01]  /*00a0*/  LDCU UR10, c[0x0][0x3a0] ;  /* 0x00007400ff0a77ac */ /* 0x000e620008000800 */
[----:B0-----:R-:W-:Y:S01]  /*00b0*/  IADD3 R10, P0, PT, R1, UR4, RZ ;  /* 0x00000004010a7c10 */ /* 0x001fe2000ff1e0ff */
[----:B------:R-:W-:Y:S01]  /*00c0*/  HFMA2 R21, -RZ, RZ, 0, 0 ;  /* 0x00000000ff157431 */ /* 0x000fe200000001ff */
[----:B------:R0:W-:Y:S01]  /*00d0*/  STL [R1], RZ ;  /* 0x000000ff01007387 */ /* 0x0001e20000100800 */
[----:B------:R-:W2:Y:S01]  /*00e0*/  LDCU UR5, c[0x0][0x2fc] ;  /* 0x00005f80ff0577ac */ /* 0x000ea20008000800 */
[----:B---3--:R-:W-:Y:S01]  /*00f0*/  IMAD.U32 R4, RZ, RZ, UR6 ;  /* 0x00000006ff047e24 */ /* 0x008fe2000f8e00ff */
[----:B----4-:R-:W-:Y:S01]  /*0100*/  MOV R12, UR9 ;  /* 0x00000009000c7c02 */ /* 0x010fe20008000f00 */
[----:B------:R-:W-:Y:S01]  /*0110*/  IMAD.U32 R5, RZ, RZ, UR7 ;  /* 0x00000007ff057e24 */ /* 0x000fe2000f8e00ff */
[----:B------:R-:W-:Y:S01]  /*0120*/  MOV R20, 0x180 ;  /* 0x0000018000147802 */ /* 0x000fe20000000f00 */
[----:B------:R-:W-:-:S02]  /*0130*/  IMAD.U32 R9, RZ, RZ, UR8 ;  /* 0x00000008ff097e24 */ /* 0x000fc4000f8e00ff */
[----:B------:R-:W-:Y:S02]  /*0140*/  IMAD.MOV.U32 R8, RZ, RZ, 0x1 ;  /* 0x00000001ff087424 */ /* 0x000fe400078e00ff */
[----:B-1----:R-:W-:Y:S02]  /*0150*/  IMAD.U32 R13, RZ, RZ, UR10 ;  /* 0x0000000aff0d7e24 */ /* 0x002fe4000f8e00ff */
[----:B0-2---:R-:W-:-:S07]  /*0160*/  IMAD.X R11, RZ, RZ, UR5, P0 ;  /* 0x00000005ff0b7e24 */ /* 0x005fce00080e06ff */
[----:B-----5:R-:W-:Y:S05]  /*0170*/  CALL.REL.NOINC `($_Z25find_hamiltonian_cycles_rPrPbPPiiiS2_i$_Z25find_hamiltonian_cycles_rPrPbPiiiS2_ii) ;  /* 0x0000000000107944 */ /* 0x020fea0003c00000 */
[----:B------:R-:W0:Y:S02]  /*0180*/  LDC.64 R6, c[0x0][0x398] ;  /* 0x0000e600ff067b82 */ /* 0x000e240000000a00 */
[----:B0-----:R-:W-:-:S05]  /*0190*/  IMAD.WIDE.U32 R2, R2, 0x4, R6 ;  /* 0x0000000402027825 */ /* 0x001fca00078e0006 */
[----:B------:R-:W-:Y:S01]  /*01a0*/  STG.E desc[UR36][R2.64], R4 ;  /* 0x0000000402007986 */ /* 0x000fe2000c101924 */
[----:B------:R-:W-:Y:S05]  /*01b0*/  EXIT ;  /* 0x000000000000794d */ /* 0x000fea0003800000 */
        .type           $_Z25find_hamiltonian_cycles_rPrPbPPiiiS2_i$_Z25find_hamiltonian_cycles_rPrPbPiiiS2_ii,@function
        .size           $_Z25find_hamiltonian_cycles_rPrPbPPiiiS2_i$_Z25find_hamiltonian_cycles_rPrPbPiiiS2_ii,(.L_x_26 - $_Z25find_hamiltonian_cycles_rPrPbPPiiiS2_i$_Z25find_hamiltonian_cycles_rPrPbPiiiS2_ii)
$_Z25find_hamiltonian_cycles_rPrPbPPiiiS2_i$_Z25find_hamiltonian_cycles_rPrPbPiiiS2_ii:
[----:B------:R-:W-:-:S05]  /*01c0*/  VIADD R1, R1, 0xffffff90 ;  /* 0xffffff9001017836 */ /* 0x000fca0000000000 */
[----:B------:R-:W-:Y:S04]  /*01d0*/  STL [R1+0x6c], R55 ;  /* 0x00006c3701007387 */ /* 0x000fe80000100800 */
        /* <DEDUP_REMOVED lines=13> */
[----:B------:R-:W-:Y:S04]  /*02b0*/  STL [R1], R2 ;  /* 0x0000000201007387 */ /* 0x000fe80000100800 */
[----:B------:R0:W-:Y:S04]  /*02c0*/  STL [R1+0x44], R36 ;  /* 0x0000442401007387 */ /* 0x0001e80000100800 */
[----:B------:R1:W-:Y:S04]  /*02d0*/  STL [R1+0x3c], R30 ;  /* 0x00003c1e01007387 */ /* 0x0003e80000100800 */
[----:B------:R2:W-:Y:S01]  /*02e0*/  STL [R1+0x34], R28 ;  /* 0x0000341c01007387 */ /* 0x0005e20000100800 */
[----:B0-----:R-:W0:Y:S05]  /*02f0*/  BMOV.32.CLEAR R36, B8 ;  /* 0x0000000008247355 */ /* 0x001e2a0000100000 */
[----:B-1----:R-:W1:Y:S05]  /*0300*/  BMOV.32.CLEAR R30, B7 ;  /* 0x00000000071e7355 */ /* 0x002e6a0000100000 */
[----:B--2---:R-:W2:Y:S05]  /*0310*/  BMOV.32.CLEAR R28, B6 ;  /* 0x00000000061c7355 */ /* 0x004eaa0000100000 */
[----:B------:R3:W-:Y:S04]  /*0320*/  STL [R1+0x5c], R47 ;  /* 0x00005c2f01007387 */ /* 0x0007e80000100800 */
[----:B------:R4:W-:Y:S04]  /*0330*/  STL [R1+0x58], R46 ;  /* 0x0000582e01007387 */ /* 0x0009e80000100800 */
[----:B------:R5:W-:Y:S01]  /*0340*/  STL [R1+0x54], R45 ;  /* 0x0000542d01007387 */ /* 0x000be20000100800 */
[----:B---3--:R-:W-:-:S03]  /*0350*/  MOV R47, R7 ;  /* 0x00000007002f7202 */ /* 0x008fc60000000f00 */
[----:B------:R3:W-:Y:S01]  /*0360*/  STL [R1+0x50], R44 ;  /* 0x0000502c01007387 */ /* 0x0007e20000100800 */
[----:B----4-:R-:W-:-:S03]  /*0370*/  IMAD.MOV.U32 R46, RZ, RZ, R6 ;  /* 0x000000ffff2e7224 */ /* 0x010fc600078e0006 */
[----:B------:R4:W-:Y:S01]  /*0380*/  STL [R1+0x24], R24 ;  /* 0x0000241801007387 */ /* 0x0009e20000100800 */
[----:B-----5:R-:W-:-:S03]  /*0390*/  IMAD.MOV.U32 R45, RZ, RZ, R5 ;  /* 0x000000ffff2d7224 */ /* 0x020fc600078e0005 */
[----:B------:R5:W-:Y:S01]  /*03a0*/  STL [R1+0x20], R23 ;  /* 0x0000201701007387 */ /* 0x000be20000100800 */
[----:B---3--:R-:W-:-:S03]  /*03b0*/  IMAD.MOV.U32 R44, RZ, RZ, R4 ;  /* 0x000000ffff2c7224 */ /* 0x008fc600078e0004 */
[----:B------:R3:W-:Y:S01]  /*03c0*/  STL [R1+0x1c], R22 ;  /* 0x00001c1601007387 */ /* 0x0007e20000100800 */
[----:B----4-:R-:W-:-:S03]  /*03d0*/  IMAD.MOV.U32 R24, RZ, RZ, R8 ;  /* 0x000000ffff187224 */ /* 0x010fc600078e0008 */
[----:B------:R4:W-:Y:S01]  /*03e0*/  STL [R1+0x10], R19 ;  /* 0x0000101301007387 */ /* 0x0009e20000100800 */
[----:B-----5:R-:W-:-:S03]  /*03f0*/  IMAD.MOV.U32 R23, RZ, RZ, R9 ;  /* 0x000000ffff177224 */ /* 0x020fc600078e0009 */
[----:B------:R5:W-:Y:S01]  /*0400*/  STL [R1+0xc], R18 ;  /* 0x00000c1201007387 */ /* 0x000be20000100800 */
[----:B---3--:R-:W-:-:S03]  /*0410*/  IMAD.MOV.U32 R22, RZ, RZ, R10 ;  /* 0x000000ffff167224 */ /* 0x008fc600078e000a */
[----:B------:R3:W-:Y:S01]  /*0420*/  STL [R1+0x8], R17 ;  /* 0x0000081101007387 */ /* 0x0007e20000100800 */
[----:B----4-:R-:W-:Y:S01]  /*0430*/  IMAD.MOV.U32 R19, RZ, RZ, R12 ;  /* 0x000000ffff137224 */ /* 0x010fe200078e000c */
[----:B-----5:R-:W-:Y:S01]  /*0440*/  MOV R18, R11 ;  /* 0x0000000b00127202 */ /* 0x020fe20000000f00 */
[----:B---3--:R-:W-:Y:S01]  /*0450*/  IMAD.MOV.U32 R17, RZ, RZ, R13 ;  /* 0x000000ffff117224 */ /* 0x008fe200078e000d */
[----:B------:R-:W3:Y:S02]  /*0460*/  LDC.64 R52, c[0x0][0x358] ;  /* 0x0000d600ff347b82 */ /* 0x000ee40000000a00 */
[----:B------:R-:W-:Y:S01]  /*0470*/  IADD3 R3, PT, PT, R19, -0x2, RZ ;  /* 0xfffffffe13037810 */ /* 0x000fe20007ffe0ff */
[----:B------:R-:W-:Y:S03]  /*0480*/  BSSY.RECONVERGENT B8, `(.L_x_0) ;  /* 0x00001b2000087945 */ /* 0x000fe60003800200 */
[----:B------:R-:W-:-:S13]  /*0490*/  ISETP.NE.AND P0, PT, R24, R3, PT ;  /* 0x000000031800720c */ /* 0x000fda0003f05270 */
[----:B012---:R-:W-:Y:S05]  /*04a0*/  @!P0 BRA `(.L_x_1) ;  /* 0x0000001000e08947 */ /* 0x007fea0003800000 */
[----:B------:R-:W-:Y:S01]  /*04b0*/  ISETP.GT.AND P0, PT, R19, R24, PT ;  /* 0x000000181300720c */ /* 0x000fe20003f04270 */
[----:B------:R-:W-:-:S12]  /*04c0*/  IMAD.MOV.U32 R31, RZ, RZ, RZ ;  /* 0x000000ffff1f7224 */ /* 0x000fd800078e00ff */
[----:B------:R-:W-:Y:S05]  /*04d0*/  @!P0 BRA `(.L_x_2) ;  /* 0x0000001800b08947 */ /* 0x000fea0003800000 */
[----:B------:R-:W0:Y:S01]  /*04e0*/  LDCU UR4, c[0x0][0x2f8] ;  /* 0x00005f00ff0477ac */ /* 0x000e220008000800 */
[----:B------:R-:W1:Y:S01]  /*04f0*/  S2R R25, SR_TID.X ;  /* 0x0000000000197919 */ /* 0x000e620000002100 */
[C---:B------:R-:W-:Y:S01]  /*0500*/  VIADD R2, R24.reuse, 0x1 ;  /* 0x0000000118027836 */ /* 0x040fe20000000000 */
[----:B------:R-:W-:Y:S01]  /*0510*/  BSSY.RECONVERGENT B7, `(.L_x_3) ;  /* 0x00000c9000077945 */ /* 0x000fe20003800200 */
[----:B------:R-:W-:Y:S02]  /*0520*/  HFMA2 R31, -RZ, RZ, 0, 0 ;  /* 0x00000000ff1f7431 */ /* 0x000fe400000001ff */
[C-C-:B------:R-:W-:Y:S01]  /*0530*/  IMAD.IADD R27, R19.reuse, 0x1, -R24.reuse ;  /* 0x00000001131b7824 */ /* 0x140fe200078e0a18 */
[----:B------:R-:W-:Y:S01]  /*0540*/  ISETP.NE.AND P0, PT, R19, R2, PT ;  /* 0x000000021300720c */ /* 0x000fe20003f05270 */
[----:B------:R-:W-:Y:S02]  /*0550*/  IMAD.MOV.U32 R29, RZ, RZ, R24 ;  /* 0x000000ffff1d7224 */ /* 0x000fe400078e0018 */
[----:B------:R-:W-:-:S04]  /*0560*/  IMAD.WIDE R38, R24, 0x4, R46 ;  /* 0x0000000418267825 */ /* 0x000fc800078e022e */
[----:B0-----:R-:W-:-:S06]  /*0570*/  VIADD R16, R22, -UR4 ;  /* 0x8000000416107c36 */ /* 0x001fcc0008000000 */
[----:B------:R-:W-:Y:S05]  /*0580*/  @!P0 BRA `(.L_x_4) ;  /* 0x0000000c00048947 */ /* 0x000fea0003800000 */
[----:B------:R-:W-:Y:S01]  /*0590*/  LOP3.LUT R27, R27, 0xfffffffe, RZ, 0xc0, !PT ;  /* 0xfffffffe1b1b7812 */ /* 0x000fe200078ec0ff */
[----:B------:R-:W-:Y:S01]  /*05a0*/  IMAD.MOV.U32 R31, RZ, RZ, RZ ;  /* 0x000000ffff1f7224 */ /* 0x000fe200078e00ff */
[----:B------:R-:W-:Y:S01]  /*05b0*/  MOV R29, R24 ;  /* 0x00000018001d7202 */ /* 0x000fe20000000f00 */
[----:B------:R-:W-:Y:S02]  /*05c0*/  IMAD.MOV.U32 R26, RZ, RZ, RZ ;  /* 0x000000ffff1a7224 */ /* 0x000fe400078e00ff */
[----:B------:R-:W-:-:S07]  /*05d0*/  IMAD.MOV R27, RZ, RZ, -R27 ;  /* 0x000000ffff1b7224 */ /* 0x000fce00078e0a1b */
.L_x_11:
[C---:B------:R-:W-:Y:S01]  /*05e0*/  ISETP.NE.AND P0, PT, R26.reuse, RZ, PT ;  /* 0x000000ff1a00720c */ /* 0x040fe20003f05270 */
[----:B0-----:R-:W-:-:S12]  /*05f0*/  IMAD.WIDE R54, R26, 0x4, R38 ;  /* 0x000000041a367825 */ /* 0x001fd800078e0226 */
[C---:B---3--:R-:W-:Y:S02]  /*0600*/  @P0 R2UR UR4, R52.reuse ;  /* 0x00000000340402ca */ /* 0x048fe400000e0000 */
[C---:B------:R-:W-:Y:S02]  /*0610*/  @P0 R2UR UR5, R53.reuse ;  /* 0x00000000350502ca */ /* 0x040fe400000e0000 */
[----:B------:R-:W-:Y:S02]  /*0620*/  @P0 R2UR UR6, R52 ;  /* 0x00000000340602ca */ /* 0x000fe400000e0000 */
[----:B------:R-:W-:-:S09]  /*0630*/  @P0 R2UR UR7, R53 ;  /* 0x00000000350702ca */ /* 0x000fd200000e0000 */
[----:B------:R-:W2:Y:S04]  /*0640*/  @P0 LD.E R0, desc[UR4][R38.64] ;  /* 0x0000000426000980 */ /* 0x000ea8000c101900 */
[----:B------:R-:W2:Y:S02]  /*0650*/  @P0 LD.E R3, desc[UR6][R54.64] ;  /* 0x0000000636030980 */ /* 0x000ea4000c101900 */
[----:B--2---:R-:W-:-:S05]  /*0660*/  @P0 IMAD.IADD R3, R0, 0x1, R3 ;  /* 0x0000000100030824 */ /* 0x004fca00078e0203 */
[----:B------:R0:W-:Y:S04]  /*0670*/  @P0 ST.E desc[UR4][R38.64], R3 ;  /* 0x0000000326000985 */ /* 0x0001e8000c101904 */
[----:B------:R-:W2:Y:S02]  /*0680*/  @P0 LD.E R0, desc[UR6][R54.64] ;  /* 0x0000000636000980 */ /* 0x000ea4000c101900 */
[----:B--2---:R-:W-:-:S05]  /*0690*/  @P0 IADD3 R5, PT, PT, R3, -R0, RZ ;  /* 0x8000000003050210 */ /* 0x004fca0007ffe0ff */
[----:B------:R0:W-:Y:S04]  /*06a0*/  @P0 ST.E desc[UR4][R54.64], R5 ;  /* 0x0000000536000985 */ /* 0x0001e8000c101904 */
[----:B------:R-:W2:Y:S01]  /*06b0*/  @P0 LD.E R0, desc[UR6][R38.64] ;  /* 0x0000000626000980 */ /* 0x000ea2000c101900 */
[----:B------:R-:W-:Y:S01]  /*06c0*/  BSSY.RECONVERGENT B6, `(.L_x_5) ;  /* 0x000003e000067945 */ /* 0x000fe20003800200 */
[----:B--2---:R-:W-:-:S05]  /*06d0*/  @P0 IMAD.IADD R7, R0, 0x1, -R5 ;  /* 0x0000000100070824 */ /* 0x004fca00078e0a05 */
[----:B------:R0:W-:Y:S01]  /*06e0*/  @P0 ST.E desc[UR4][R38.64], R7 ;  /* 0x0000000726000985 */ /* 0x0001e2000c101904 */
[----:B------:R-:W-:-:S13]  /*06f0*/  ISETP.NE.AND P0, PT, R24, R23, PT ;  /* 0x000000171800720c */ /* 0x000fda0003f05270 */
[----:B0-----:R-:W-:Y:S05]  /*0700*/  @P0 BRA `(.L_x_6) ;  /* 0x0000000000ac0947 */ /* 0x001fea0003800000 */
[----:B------:R-:W2:Y:S01]  /*0710*/  LDL R0, [R16] ;  /* 0x0000000010007983 */ /* 0x000ea20000100800 */
[-C--:B------:R-:W-:Y:S02]  /*0720*/  IABS R8, R17.reuse ;  /* 0x0000001100087213 */ /* 0x080fe40000000000 */
[----:B------:R-:W-:Y:S02]  /*0730*/  IABS R9, R17 ;  /* 0x0000001100097213 */ /* 0x000fe40000000000 */
[----:B------:R-:W0:Y:S03]  /*0740*/  I2F.RP R6, R8 ;  /* 0x0000000800067306 */ /* 0x000e260000209400 */
[----:B------:R-:W-:-:S05]  /*0750*/  IMAD.MOV R9, RZ, RZ, -R9 ;  /* 0x000000ffff097224 */ /* 0x000fca00078e0a09 */
[----:B0-----:R-:W0:Y:S02]  /*0760*/  MUFU.RCP R6, R6 ;  /* 0x0000000600067308 */ /* 0x001e240000001000 */
[----:B0-----:R-:W-:-:S06]  /*0770*/  VIADD R4, R6, 0xffffffe ;  /* 0x0ffffffe06047836 */ /* 0x001fcc0000000000 */
[----:B------:R0:W3:Y:S02]  /*0780*/  F2I.FTZ.U32.TRUNC.NTZ R5, R4 ;  /* 0x0000000400057305 */ /* 0x0000e4000021f000 */
[----:B0-----:R-:W-:Y:S02]  /*0790*/  IMAD.MOV.U32 R4, RZ, RZ, RZ ;  /* 0x000000ffff047224 */ /* 0x001fe400078e00ff */
[----:B---3--:R-:W-:-:S04]  /*07a0*/  IMAD.MOV R7, RZ, RZ, -R5 ;  /* 0x000000ffff077224 */ /* 0x008fc800078e0a05 */
[----:B------:R-:W-:-:S04]  /*07b0*/  IMAD R7, R7, R8, RZ ;  /* 0x0000000807077224 */ /* 0x000fc800078e02ff */
[----:B------:R-:W-:-:S04]  /*07c0*/  IMAD.HI.U32 R5, R5, R7, R4 ;  /* 0x0000000705057227 */ /* 0x000fc800078e0004 */
[----:B------:R-:W-:Y:S01]  /*07d0*/  IMAD.MOV.U32 R4, RZ, RZ, R9 ;  /* 0x000000ffff047224 */ /* 0x000fe200078e0009 */
[----:B--2---:R-:W-:-:S04]  /*07e0*/  IADD3 R3, PT, PT, R0, 0x1, RZ ;  /* 0x0000000100037810 */ /* 0x004fc80007ffe0ff */
[----:B------:R-:W-:Y:S01]  /*07f0*/  IABS R0, R3 ;  /* 0x0000000300007213 */ /* 0x000fe20000000000 */
[----:B------:R0:W-:Y:S01]  /*0800*/  STL [R16], R3 ;  /* 0x0000000310007387 */ /* 0x0001e20000100800 */
[----:B------:R-:W-:-:S03]  /*0810*/  ISETP.GE.AND P2, PT, R3, RZ, PT ;  /* 0x000000ff0300720c */ /* 0x000fc60003f46270 */
[----:B------:R-:W-:-:S04]  /*0820*/  IMAD.HI.U32 R5, R5, R0, RZ ;  /* 0x0000000005057227 */ /* 0x000fc800078e00ff */
[----:B------:R-:W-:-:S05]  /*0830*/  IMAD R5, R5, R4, R0 ;  /* 0x0000000405057224 */ /* 0x000fca00078e0200 */
[----:B------:R-:W-:-:S13]  /*0840*/  ISETP.GT.U32.AND P0, PT, R8, R5, PT ;  /* 0x000000050800720c */ /* 0x000fda0003f04070 */
[----:B------:R-:W-:Y:S02]  /*0850*/  @!P0 IADD3 R5, PT, PT, R5, -R8, RZ ;  /* 0x8000000805058210 */ /* 0x000fe40007ffe0ff */
[----:B------:R-:W-:Y:S02]  /*0860*/  ISETP.NE.AND P0, PT, R17, RZ, PT ;  /* 0x000000ff1100720c */ /* 0x000fe40003f05270 */
[----:B------:R-:W-:-:S13]  /*0870*/  ISETP.GT.U32.AND P1, PT, R8, R5, PT ;  /* 0x000000050800720c */ /* 0x000fda0003f24070 */
[----:B------:R-:W-:-:S04]  /*0880*/  @!P1 IMAD.IADD R5, R5, 0x1, -R8 ;  /* 0x0000000105059824 */ /* 0x000fc800078e0a08 */
[----:B------:R-:W-:Y:S01]  /*0890*/  @!P2 IMAD.MOV R5, RZ, RZ, -R5 ;  /* 0x000000ffff05a224 */ /* 0x000fe200078e0a05 */
[----:B------:R-:W-:-:S04]  /*08a0*/  @!P0 LOP3.LUT R5, RZ, R17, RZ, 0x33, !PT ;  /* 0x00000011ff058212 */ /* 0x000fc800078e33ff */
[----:B-1----:R-:W-:-:S13]  /*08b0*/  ISETP.NE.AND P0, PT, R5, R25, PT ;  /* 0x000000190500720c */ /* 0x002fda0003f05270 */
[----:B0-----:R-:W-:Y:S05]  /*08c0*/  @P0 BRA `(.L_x_7) ;  /* 0x0000000000740947 */ /* 0x001fea0003800000 */
[----:B------:R-:W-:Y:S01]  /*08d0*/  IMAD.MOV.U32 R4, RZ, RZ, R44 ;  /* 0x000000ffff047224 */ /* 0x000fe200078e002c */
[----:B------:R-:W-:Y:S01]  /*08e0*/  MOV R5, R45 ;  /* 0x0000002d00057202 */ /* 0x000fe20000000f00 */
[----:B------:R-:W-:Y:S01]  /*08f0*/  IMAD.MOV.U32 R6, RZ, RZ, R46 ;  /* 0x000000ffff067224 */ /* 0x000fe200078e002e */
[----:B------:R-:W-:Y:S01]  /*0900*/  MOV R9, R24 ;  /* 0x0000001800097202 */ /* 0x000fe20000000f00 */
[----:B------:R-:W-:Y:S01]  /*0910*/  IMAD.MOV.U32 R7, RZ, RZ, R47 ;  /* 0x000000ffff077224 */ /* 0x000fe200078e002f */
[----:B------:R-:W-:Y:S01]  /*0920*/  MOV R13, R17 ;  /* 0x00000011000d7202 */ /* 0x000fe20000000f00 */
[----:B------:R-:W-:Y:S01]  /*0930*/  IMAD.MOV.U32 R8, RZ, RZ, R2 ;  /* 0x000000ffff087224 */ /* 0x000fe200078e0002 */
[----:B------:R-:W-:Y:S01]  /*0940*/  MOV R20, 0x9a0 ;  /* 0x000009a000147802 */ /* 0x000fe20000000f00 */
[----:B------:R-:W-:Y:S02]  /*0950*/  IMAD.MOV.U32 R10, RZ, RZ, R22 ;  /* 0x000000ffff0a7224 */ /* 0x000fe400078e0016 */
[----:B------:R-:W-:-:S02]  /*0960*/  IMAD.MOV.U32 R11, RZ, RZ, R18 ;  /* 0x000000ffff0b7224 */ /* 0x000fc400078e0012 */
[----:B------:R-:W-:Y:S02]  /*0970*/  IMAD.MOV.U32 R12, RZ, RZ, R19 ;  /* 0x000000ffff0c7224 */ /* 0x000fe400078e0013 */
[----:B------:R-:W-:-:S07]  /*0980*/  IMAD.MOV.U32 R21, RZ, RZ, 0x0 ;  /* 0x00000000ff157424 */ /* 0x000fce00078e00ff */
[----:B------:R-:W-:Y:S05]  /*0990*/  CALL.REL.NOINC `($_Z25find_hamiltonian_cycles_rPrPbPPiiiS2_i$_Z25find_hamiltonian_cycles_rPrPbPiiiS2_ii) ;  /* 0xfffffff800087944 */ /* 0x000fea0003c3ffff */
[----:B------:R-:W-:Y:S01]  /*09a0*/  IMAD.IADD R31, R31, 0x1, R4 ;  /* 0x000000011f1f7824 */ /* 0x000fe200078e0204 */
[----:B------:R-:W-:Y:S06]  /*09b0*/  BRA `(.L_x_7) ;  /* 0x0000000000387947 */ /* 0x000fec0003800000 */
.L_x_6:
        /* <DEDUP_REMOVED lines=12> */
[----:B-1----:R-:W-:Y:S05]  /*0a80*/  CALL.REL.NOINC `($_Z25find_hamiltonian_cycles_rPrPbPPiiiS2_i$_Z25find_hamiltonian_cycles_rPrPbPiiiS2_ii) ;  /* 0xfffffff400cc7944 */ /* 0x002fea0003c3ffff */
[----:B------:R-:W-:-:S07]  /*0a90*/  IMAD.IADD R31, R31, 0x1, R4 ;  /* 0x000000011f1f7824 */ /* 0x000fce00078e0204 */
.L_x_7:
[----:B------:R-:W-:Y:S05]  /*0aa0*/  BSYNC.RECONVERGENT B6 ;  /* 0x0000000000067941 */ /* 0x000fea0003800200 */
.L_x_5:
[----:B------:R-:W-:Y:S02]  /*0ab0*/  ISETP.NE.AND P0, PT, R26, RZ, PT ;  /* 0x000000ff1a00720c */ /* 0x000fe40003f05270 */
[----:B------:R-:W-:Y:S02]  /*0ac0*/  R2UR UR4, R52 ;  /* 0x00000000340472ca */ /* 0x000fe400000e0000 */
[----:B------:R-:W-:-:S09]  /*0ad0*/  R2UR UR5, R53 ;  /* 0x00000000350572ca */ /* 0x000fd200000e0000 */
[C---:B------:R-:W-:Y:S02]  /*0ae0*/  @P0 R2UR UR6, R52.reuse ;  /* 0x00000000340602ca */ /* 0x040fe400000e0000 */
[----:B------:R-:W-:Y:S02]  /*0af0*/  @P0 R2UR UR7, R53 ;  /* 0x00000000350702ca */ /* 0x000fe400000e0000 */
[----:B------:R-:W2:Y:S11]  /*0b00*/  LD.E R3, desc[UR4][R38.64] ;  /* 0x0000000426037980 */ /* 0x000eb6000c101900 */
[----:B------:R-:W2:Y:S01]  /*0b10*/  @P0 LD.E R0, desc[UR6][R54.64] ;  /* 0x0000000636000980 */ /* 0x000ea2000c101900 */
[----:B------:R-:W-:-:S02]  /*0b20*/  @P0 R2UR UR4, R52 ;  /* 0x00000000340402ca */ /* 0x000fc400000e0000 */
[----:B------:R-:W-:Y:S01]  /*0b30*/  @P0 R2UR UR5, R53 ;  /* 0x00000000350502ca */ /* 0x000fe200000e0000 */
[----:B--2---:R-:W-:-:S12]  /*0b40*/  @P0 IMAD.IADD R5, R3, 0x1, R0 ;  /* 0x0000000103050824 */ /* 0x004fd800078e0200 */
[----:B------:R0:W-:Y:S04]  /*0b50*/  @P0 ST.E desc[UR4][R38.64], R5 ;  /* 0x0000000526000985 */ /* 0x0001e8000c101904 */
[----:B------:R-:W2:Y:S02]  /*0b60*/  @P0 LD.E R0, desc[UR6][R54.64] ;  /* 0x0000000636000980 */ /* 0x000ea4000c101900 */
[----:B--2---:R-:W-:-:S05]  /*0b70*/  @P0 IADD3 R7, PT, PT, R5, -R0, RZ ;  /* 0x8000000005070210 */ /* 0x004fca0007ffe0ff */
[----:B------:R1:W-:Y:S04]  /*0b80*/  @P0 ST.E desc[UR4][R54.64], R7 ;  /* 0x0000000736000985 */ /* 0x0003e8000c101904 */
[----:B------:R-:W2:Y:S01]  /*0b90*/  @P0 LD.E R0, desc[UR6][R38.64] ;  /* 0x0000000626000980 */ /* 0x000ea2000c101900 */
[----:B------:R-:W-:Y:S02]  /*0ba0*/  R2UR UR6, R52 ;  /* 0x00000000340672ca */ /* 0x000fe400000e0000 */
[----:B------:R-:W-:Y:S01]  /*0bb0*/  R2UR UR7, R53 ;  /* 0x00000000350772ca */ /* 0x000fe200000e0000 */
[----:B--2---:R-:W-:-:S05]  /*0bc0*/  @P0 IMAD.IADD R3, R0, 0x1, -R7 ;  /* 0x0000000100030824 */ /* 0x004fca00078e0a07 */
[----:B------:R2:W-:Y:S07]  /*0bd0*/  @P0 ST.E desc[UR4][R38.64], R3 ;  /* 0x0000000326000985 */ /* 0x0005ee000c101904 */
[----:B------:R-:W0:Y:S01]  /*0be0*/  LD.E R0, desc[UR6][R54.64+0x4] ;  /* 0x0000040636007980 */ /* 0x000e22000c101900 */
[----:B------:R-:W-:Y:S02]  /*0bf0*/  R2UR UR4, R52 ;  /* 0x00000000340472ca */ /* 0x000fe400000e0000 */
[----:B------:R-:W-:Y:S01]  /*0c00*/  R2UR UR5, R53 ;  /* 0x00000000350572ca */ /* 0x000fe200000e0000 */
[----:B0-----:R-:W-:-:S12]  /*0c10*/  IMAD.IADD R5, R0, 0x1, R3 ;  /* 0x0000000100057824 */ /* 0x001fd800078e0203 */
[----:B------:R0:W-:Y:S04]  /*0c20*/  ST.E desc[UR4][R38.64], R5 ;  /* 0x0000000526007985 */ /* 0x0001e8000c101904 */
[----:B------:R-:W1:Y:S01]  /*0c30*/  LD.E R0, desc[UR6][R54.64+0x4] ;  /* 0x0000040636007980 */ /* 0x000e62000c101900 */
[----:B------:R-:W-:Y:S01]  /*0c40*/  ISETP.NE.AND P0, PT, R24, R23, PT ;  /* 0x000000171800720c */ /* 0x000fe20003f05270 */
[----:B-1----:R-:W-:-:S05]  /*0c50*/  IMAD.IADD R7, R5, 0x1, -R0 ;  /* 0x0000000105077824 */ /* 0x002fca00078e0a00 */
[----:B------:R0:W-:Y:S04]  /*0c60*/  ST.E desc[UR4][R54.64+0x4], R7 ;  /* 0x0000040736007985 */ /* 0x0001e8000c101904 */
[----:B------:R-:W2:Y:S01]  /*0c70*/  LD.E R0, desc[UR6][R38.64] ;  /* 0x0000000626007980 */ /* 0x000ea2000c101900 */
[----:B------:R-:W-:Y:S01]  /*0c80*/  BSSY.RECONVERGENT B6, `(.L_x_8) ;  /* 0x000003e000067945 */ /* 0x000fe20003800200 */
[----:B--2---:R-:W-:-:S05]  /*0c90*/  IADD3 R3, PT, PT, -R7, R0, RZ ;  /* 0x0000000007037210 */ /* 0x004fca0007ffe1ff */
[----:B------:R0:W-:Y:S01]  /*0ca0*/  ST.E desc[UR4][R38.64], R3 ;  /* 0x0000000326007985 */ /* 0x0001e2000c101904 */
[----:B------:R-:W-:Y:S05]  /*0cb0*/  @!P0 BRA `(.L_x_9) ;  /* 0x00000000003c8947 */ /* 0x000fea0003800000 */
[----:B------:R-:W-:Y:S01]  /*0cc0*/  IMAD.MOV.U32 R4, RZ, RZ, R44 ;  /* 0x000000ffff047224 */ /* 0x000fe200078e002c */
[----:B0-----:R-:W-:Y:S01]  /*0cd0*/  MOV R7, R47 ;  /* 0x0000002f00077202 */ /* 0x001fe20000000f00 */
[----:B------:R-:W-:Y:S01]  /*0ce0*/  IMAD.MOV.U32 R5, RZ, RZ, R45 ;  /* 0x000000ffff057224 */ /* 0x000fe200078e002d */
[----:B------:R-:W-:Y:S01]  /*0cf0*/  MOV R11, R18 ;  /* 0x00000012000b7202 */ /* 0x000fe20000000f00 */
[----:B------:R-:W-:Y:S01]  /*0d00*/  IMAD.MOV.U32 R6, RZ, RZ, R46 ;  /* 0x000000ffff067224 */ /* 0x000fe200078e002e */
[----:B------:R-:W-:Y:S01]  /*0d10*/  MOV R20, 0xd90 ;  /* 0x00000d9000147802 */ /* 0x000fe20000000f00 */
[----:B------:R-:W-:Y:S02]  /*0d20*/  IMAD.MOV.U32 R8, RZ, RZ, R2 ;  /* 0x000000ffff087224 */ /* 0x000fe400078e0002 */
[----:B------:R-:W-:Y:S02]  /*0d30*/  IMAD.MOV.U32 R9, RZ, RZ, R23 ;  /* 0x000000ffff097224 */ /* 0x000fe400078e0017 */
[----:B------:R-:W-:-:S02]  /*0d40*/  IMAD.MOV.U32 R10, RZ, RZ, R22 ;  /* 0x000000ffff0a7224 */ /* 0x000fc400078e0016 */
[----:B------:R-:W-:Y:S02]  /*0d50*/  IMAD.MOV.U32 R12, RZ, RZ, R19 ;  /* 0x000000ffff0c7224 */ /* 0x000fe400078e0013 */
[----:B------:R-:W-:Y:S02]  /*0d60*/  IMAD.MOV.U32 R13, RZ, RZ, R17 ;  /* 0x000000ffff0d7224 */ /* 0x000fe400078e0011 */
[----:B------:R-:W-:-:S07]  /*0d70*/  IMAD.MOV.U32 R21, RZ, RZ, 0x0 ;  /* 0x00000000ff157424 */ /* 0x000fce00078e00ff */
[----:B------:R-:W-:Y:S05]  /*0d80*/  CALL.REL.NOINC `($_Z25find_hamiltonian_cycles_rPrPbPPiiiS2_i$_Z25find_hamiltonian_cycles_rPrPbPiiiS2_ii) ;  /* 0xfffffff4000c7944 */ /* 0x000fea0003c3ffff */
[----:B------:R-:W-:Y:S01]  /*0d90*/  IADD3 R31, PT, PT, R31, R4, RZ ;  /* 0x000000041f1f7210 */ /* 0x000fe20007ffe0ff */
[----:B------:R-:W-:Y:S06]  /*0da0*/  BRA `(.L_x_10) ;  /* 0x0000000000ac7947 */ /* 0x000fec0003800000 */
.L_x_9:
[----:B------:R-:W2:Y:S01]  /*0db0*/  LDL R0, [R16] ;  /* 0x0000000010007983 */ /* 0x000ea20000100800 */
[----:B0-----:R-:W-:Y:S02]  /*0dc0*/  IABS R7, R17 ;  /* 0x0000001100077213 */ /* 0x001fe40000000000 */
[----:B------:R-:W-:Y:S02]  /*0dd0*/  ISETP.NE.AND P2, PT, R17, RZ, PT ;  /* 0x000000ff1100720c */ /* 0x000fe40003f45270 */
[----:B------:R-:W0:Y:S08]  /*0de0*/  I2F.RP R6, R7 ;  /* 0x0000000700067306 */ /* 0x000e300000209400 */
[----:B0-----:R-:W0:Y:S02]  /*0df0*/  MUFU.RCP R6, R6 ;  /* 0x0000000600067308 */ /* 0x001e240000001000 */
[----:B0-----:R-:W-:-:S06]  /*0e00*/  VIADD R4, R6, 0xffffffe ;  /* 0x0ffffffe06047836 */ /* 0x001fcc0000000000 */
[----:B------:R0:W1:Y:S02]  /*0e10*/  F2I.FTZ.U32.TRUNC.NTZ R5, R4 ;  /* 0x0000000400057305 */ /* 0x000064000021f000 */
[----:B0-----:R-:W-:Y:S02]  /*0e20*/  IMAD.MOV.U32 R4, RZ, RZ, RZ ;  /* 0x000000ffff047224 */ /* 0x001fe400078e00ff */
[----:B-1----:R-:W-:-:S04]  /*0e30*/  IMAD.MOV R8, RZ, RZ, -R5 ;  /* 0x000000ffff087224 */ /* 0x002fc800078e0a05 */
[----:B------:R-:W-:Y:S02]  /*0e40*/  IMAD R9, R8, R7, RZ ;  /* 0x0000000708097224 */ /* 0x000fe400078e02ff */
[----:B--2---:R-:W-:Y:S01]  /*0e50*/  VIADD R3, R0, 0x1 ;  /* 0x0000000100037836 */ /* 0x004fe20000000000 */
[----:B------:R-:W-:-:S04]  /*0e60*/  IABS R0, R17 ;  /* 0x0000001100007213 */ /* 0x000fc80000000000 */
[----:B------:R-:W-:Y:S01]  /*0e70*/  IABS R8, R3 ;  /* 0x0000000300087213 */ /* 0x000fe20000000000 */
[----:B------:R0:W-:Y:S01]  /*0e80*/  STL [R16], R3 ;  /* 0x0000000310007387 */ /* 0x0001e20000100800 */
[----:B------:R-:W-:Y:S01]  /*0e90*/  IADD3 R10, PT, PT, RZ, -R0, RZ ;  /* 0x80000000ff0a7210 */ /* 0x000fe20007ffe0ff */
[----:B------:R-:W-:Y:S01]  /*0ea0*/  IMAD.HI.U32 R0, R5, R9, R4 ;  /* 0x0000000905007227 */ /* 0x000fe200078e0004 */
[----:B------:R-:W-:-:S03]  /*0eb0*/  ISETP.GE.AND P1, PT, R3, RZ, PT ;  /* 0x000000ff0300720c */ /* 0x000fc60003f26270 */
[----:B------:R-:W-:Y:S02]  /*0ec0*/  IMAD.MOV.U32 R5, RZ, RZ, R8 ;  /* 0x000000ffff057224 */ /* 0x000fe400078e0008 */
[----:B------:R-:W-:Y:S02]  /*0ed0*/  IMAD.MOV.U32 R4, RZ, RZ, R10 ;  /* 0x000000ffff047224 */ /* 0x000fe400078e000a */
[----:B------:R-:W-:-:S04]  /*0ee0*/  IMAD.HI.U32 R0, R0, R5, RZ ;  /* 0x0000000500007227 */ /* 0x000fc800078e00ff */
[----:B------:R-:W-:-:S05]  /*0ef0*/  IMAD R0, R0, R4, R5 ;  /* 0x0000000400007224 */ /* 0x000fca00078e0205 */
[----:B------:R-:W-:-:S13]  /*0f00*/  ISETP.GT.U32.AND P0, PT, R7, R0, PT ;  /* 0x000000000700720c */ /* 0x000fda0003f04070 */
[----:B------:R-:W-:-:S04]  /*0f10*/  @!P0 IADD3 R0, PT, PT, R0, -R7, RZ ;  /* 0x8000000700008210 */ /* 0x000fc80007ffe0ff */
[----:B------:R-:W-:-:S13]  /*0f20*/  ISETP.GT.U32.AND P0, PT, R7, R0, PT ;  /* 0x000000000700720c */ /* 0x000fda0003f04070 */
[----:B------:R-:W-:-:S04]  /*0f30*/  @!P0 IMAD.IADD R0, R0, 0x1, -R7 ;  /* 0x0000000100008824 */ /* 0x000fc800078e0a07 */
[----:B------:R-:W-:Y:S01]  /*0f40*/  @!P1 IMAD.MOV R0, RZ, RZ, -R0 ;  /* 0x000000ffff009224 */ /* 0x000fe200078e0a00 */
[----:B------:R-:W-:-:S04]  /*0f50*/  @!P2 LOP3.LUT R0, RZ, R17, RZ, 0x33, !PT ;  /* 0x00000011ff00a212 */ /* 0x000fc800078e33ff */
[----:B------:R-:W-:-:S13]  /*0f60*/  ISETP.NE.AND P0, PT, R0, R25, PT ;  /* 0x000000190000720c */ /* 0x000fda0003f05270 */
        /* <DEDUP_REMOVED lines=14> */
[----:B------:R-:W-:-:S07]  /*1050*/  IMAD.IADD R31, R31, 0x1, R4 ;  /* 0x000000011f1f7824 */ /* 0x000fce00078e0204 */
.L_x_10:
[----:B------:R-:W-:Y:S05]  /*1060*/  BSYNC.RECONVERGENT B6 ;  /* 0x0000000000067941 */ /* 0x000fea0003800200 */
.L_x_8:
[C---:B------:R-:W-:Y:S02]  /*1070*/  R2UR UR4, R52.reuse ;  /* 0x00000000340472ca */ /* 0x040fe400000e0000 */
[C---:B------:R-:W-:Y:S02]  /*1080*/  R2UR UR5, R53.reuse ;  /* 0x00000000350572ca */ /* 0x040fe400000e0000 */
[----:B------:R-:W-:Y:S02]  /*1090*/  R2UR UR6, R52 ;  /* 0x00000000340672ca */ /* 0x000fe400000e0000 */
[----:B------:R-:W-:-:S09]  /*10a0*/  R2UR UR7, R53 ;  /* 0x00000000350772ca */ /* 0x000fd200000e0000 */
[----:B------:R-:W2:Y:S04]  /*10b0*/  LD.E R0, desc[UR4][R38.64] ;  /* 0x0000000426007980 */ /* 0x000ea8000c101900 */
[----:B------:R-:W2:Y:S02]  /*10c0*/  LD.E R3, desc[UR6][R54.64+0x4] ;  /* 0x0000040636037980 */ /* 0x000ea4000c101900 */
[----:B--2---:R-:W-:-:S05]  /*10d0*/  IMAD.IADD R3, R0, 0x1, R3 ;  /* 0x0000000100037824 */ /* 0x004fca00078e0203 */
[----:B------:R0:W-:Y:S04]  /*10e0*/  ST.E desc[UR4][R38.64], R3 ;  /* 0x0000000326007985 */ /* 0x0001e8000c101904 */
[----:B------:R-:W2:Y:S01]  /*10f0*/  LD.E R0, desc[UR6][R54.64+0x4] ;  /* 0x0000040636007980 */ /* 0x000ea2000c101900 */
[----:B------:R-:W-:Y:S01]  /*1100*/  VIADD R27, R27, 0x2 ;  /* 0x000000021b1b7836 */ /* 0x000fe20000000000 */
[----:B--2---:R-:W-:-:S05]  /*1110*/  IADD3 R5, PT, PT, R3, -R0, RZ ;  /* 0x8000000003057210 */ /* 0x004fca0007ffe0ff */
[----:B------:R0:W-:Y:S04]  /*1120*/  ST.E desc[UR4][R54.64+0x4], R5 ;  /* 0x0000040536007985 */ /* 0x0001e8000c101904 */
[----:B------:R-:W2:Y:S01]  /*1130*/  LD.E R0, desc[UR6][R38.64] ;  /* 0x0000000626007980 */ /* 0x000ea2000c101900 */
[----:B------:R-:W-:Y:S01]  /*1140*/  ISETP.NE.AND P0, PT, R27, RZ, PT ;  /* 0x000000ff1b00720c */ /* 0x000fe20003f05270 */
[----:B------:R-:W-:Y:S01]  /*1150*/  VIADD R29, R29, 0x2 ;  /* 0x000000021d1d7836 */ /* 0x000fe20000000000 */
[----:B------:R-:W-:Y:S01]  /*1160*/  IADD3 R26, PT, PT, R26, 0x2, RZ ;  /* 0x000000021a1a7810 */ /* 0x000fe20007ffe0ff */
[----:B--2---:R-:W-:-:S05]  /*1170*/  IMAD.IADD R7, R0, 0x1, -R5 ;  /* 0x0000000100077824 */ /* 0x004fca00078e0a05 */
[----:B------:R0:W-:Y:S05]  /*1180*/  ST.E desc[UR4][R38.64], R7 ;  /* 0x0000000726007985 */ /* 0x0001ea000c101904 */
[----:B------:R-:W-:Y:S05]  /*1190*/  @P0 BRA `(.L_x_11) ;  /* 0xfffffff400100947 */ /* 0x000fea000383ffff */
.L_x_4:
[----:B------:R-:W-:Y:S05]  /*11a0*/  BSYNC.RECONVERGENT B7 ;  /* 0x0000000000077941 */ /* 0x000fea0003800200 */
.L_x_3:
[----:B------:R-:W-:-:S05]  /*11b0*/  IMAD.IADD R0, R19, 0x1, -R24 ;  /* 0x0000000113007824 */ /* 0x000fca00078e0a18 */
[----:B------:R-:W-:-:S04]  /*11c0*/  LOP3.LUT R0, R0, 0x1, RZ, 0xc0, !PT ;  /* 0x0000000100007812 */ /* 0x000fc800078ec0ff */
[----:B------:R-:W-:-:S13]  /*11d0*/  ISETP.NE.U32.AND P0, PT, R0, 0x1, PT ;  /* 0x000000010000780c */ /* 0x000fda0003f05070 */
[----:B------:R-:W-:Y:S05]  /*11e0*/  @P0 BRA `(.L_x_2) ;  /* 0x0000000c006c0947 */ /* 0x000fea0003800000 */
[C---:B------:R-:W-:Y:S01]  /*11f0*/  ISETP.NE.AND P0, PT, R29.reuse, R24, PT ;  /* 0x000000181d00720c */ /* 0x040fe20003f05270 */
[----:B------:R-:W-:Y:S01]  /*1200*/  IMAD.MOV.U32 R26, RZ, RZ, R46 ;  /* 0x000000ffff1a7224 */ /* 0x000fe200078e002e */
[----:B------:R-:W-:Y:S01]  /*1210*/  BSSY.RECONVERGENT B0, `(.L_x_12) ;  /* 0x0000013000007945 */ /* 0x000fe20003800200 */
[----:B------:R-:W-:Y:S01]  /*1220*/  IMAD.MOV.U32 R27, RZ, RZ, R47 ;  /* 0x000000ffff1b7224 */ /* 0x000fe200078e002f */
[----:B------:R-:W-:Y:S01]  /*1230*/  ISETP.NE.AND P1, PT, R24, R23, PT ;  /* 0x000000171800720c */ /* 0x000fe20003f25270 */
[----:B------:R-:W-:-:S08]  /*1240*/  IMAD.WIDE R26, R29, 0x4, R26 ;  /* 0x000000041d1a7825 */ /* 0x000fd000078e021a */
[----:B------:R-:W-:Y:S05]  /*1250*/  @!P0 BRA `(.L_x_13) ;  /* 0x0000000000388947 */ /* 0x000fea0003800000 */
[C---:B---3--:R-:W-:Y:S02]  /*1260*/  R2UR UR4, R52.reuse ;  /* 0x00000000340472ca */ /* 0x048fe400000e0000 */
[C---:B------:R-:W-:Y:S02]  /*1270*/  R2UR UR5, R53.reuse ;  /* 0x00000000350572ca */ /* 0x040fe400000e0000 */
[----:B------:R-:W-:Y:S02]  /*1280*/  R2UR UR6, R52 ;  /* 0x00000000340672ca */ /* 0x000fe400000e0000 */
[----:B------:R-:W-:-:S09]  /*1290*/  R2UR UR7, R53 ;  /* 0x00000000350772ca */ /* 0x000fd200000e0000 */
[----:B0-----:R-:W2:Y:S04]  /*12a0*/  LD.E R3, desc[UR4][R38.64] ;  /* 0x0000000426037980 */ /* 0x001ea8000c101900 */
[----:B------:R-:W2:Y:S02]  /*12b0*/  LD.E R0, desc[UR6][R26.64] ;  /* 0x000000061a007980 */ /* 0x000ea4000c101900 */
[----:B--2---:R-:W-:-:S05]  /*12c0*/  IADD3 R3, PT, PT, R0, R3, RZ ;  /* 0x0000000300037210 */ /* 0x004fca0007ffe0ff */
[----:B------:R2:W-:Y:S04]  /*12d0*/  ST.E desc[UR4][R38.64], R3 ;  /* 0x0000000326007985 */ /* 0x0005e8000c101904 */
[----:B------:R-:W3:Y:S02]  /*12e0*/  LD.E R0, desc[UR6][R26.64] ;  /* 0x000000061a007980 */ /* 0x000ee4000c101900 */
[----:B---3--:R-:W-:-:S05]  /*12f0*/  IMAD.IADD R5, R3, 0x1, -R0 ;  /* 0x0000000103057824 */ /* 0x008fca00078e0a00 */
[----:B------:R2:W-:Y:S04]  /*1300*/  ST.E desc[UR4][R26.64], R5 ;  /* 0x000000051a007985 */ /* 0x0005e8000c101904 */
[----:B------:R-:W3:Y:S02]  /*1310*/  LD.E R0, desc[UR6][R38.64] ;  /* 0x0000000626007980 */ /* 0x000ee4000c101900 */
[----:B---3--:R-:W-:-:S05]  /*1320*/  IMAD.IADD R7, R0, 0x1, -R5 ;  /* 0x0000000100077824 */ /* 0x008fca00078e0a05 */
[----:B------:R2:W-:Y:S02]  /*1330*/  ST.E desc[UR4][R38.64], R7 ;  /* 0x0000000726007985 */ /* 0x0005e4000c101904 */
.L_x_13:
[----:B------:R-:W-:Y:S05]  /*1340*/  BSYNC.RECONVERGENT B0 ;  /* 0x0000000000007941 */ /* 0x000fea0003800200 */
.L_x_12:
[----:B------:R-:W-:Y:S04]  /*1350*/  BSSY.RECONVERGENT B6, `(.L_x_14) ;  /* 0x000003c000067945 */ /* 0x000fe80003800200 */
[----:B------:R-:W-:Y:S05]  /*1360*/  @!P1 BRA `(.L_x_15) ;  /* 0x00000000003c9947 */ /* 0x000fea0003800000 */
[----:B------:R-:W-:Y:S01]  /*1370*/  IMAD.MOV.U32 R4, RZ, RZ, R44 ;  /* 0x000000ffff047224 */ /* 0x000fe200078e002c */
[----:B0-2---:R-:W-:Y:S01]  /*1380*/  MOV R5, R45 ;  /* 0x0000002d00057202 */ /* 0x005fe20000000f00 */
        /* <DEDUP_REMOVED lines=10> */
[----:B-1-3--:R-:W-:Y:S05]  /*1430*/  CALL.REL.NOINC `($_Z25find_hamiltonian_cycles_rPrPbPPiiiS2_i$_Z25find_hamiltonian_cycles_rPrPbPiiiS2_ii) ;  /* 0xffffffec00607944 */ /* 0x00afea0003c3ffff */
[----:B------:R-:W-:Y:S01]  /*1440*/  IMAD.IADD R31, R31, 0x1, R4 ;  /* 0x000000011f1f7824 */ /* 0x000fe200078e0204 */
[----:B------:R-:W-:Y:S06]  /*1450*/  BRA `(.L_x_16) ;  /* 0x0000000000ac7947 */ /* 0x000fec0003800000 */
.L_x_15:
[----:B------:R-:W4:Y:S01]  /*1460*/  LDL R0, [R16] ;  /* 0x0000000010007983 */ /* 0x000f220000100800 */
[----:B0-2---:R-:W-:Y:S02]  /*1470*/  IABS R7, R17 ;  /* 0x0000001100077213 */ /* 0x005fe40000000000 */
[----:B------:R-:W-:Y:S02]  /*1480*/  ISETP.NE.AND P2, PT, R17, RZ, PT ;  /* 0x000000ff1100720c */ /* 0x000fe40003f45270 */
[----:B------:R-:W0:Y:S08]  /*1490*/  I2F.RP R6, R7 ;  /* 0x0000000700067306 */ /* 0x000e300000209400 */
[----:B0-----:R-:W0:Y:S02]  /*14a0*/  MUFU.RCP R6, R6 ;  /* 0x0000000600067308 */ /* 0x001e240000001000 */
[----:B0-----:R-:W-:-:S06]  /*14b0*/  VIADD R4, R6, 0xffffffe ;  /* 0x0ffffffe06047836 */ /* 0x001fcc0000000000 */
[----:B------:R0:W2:Y:S02]  /*14c0*/  F2I.FTZ.U32.TRUNC.NTZ R5, R4 ;  /* 0x0000000400057305 */ /* 0x0000a4000021f000 */
[----:B0-----:R-:W-:Y:S01]  /*14d0*/  IMAD.MOV.U32 R4, RZ, RZ, RZ ;  /* 0x000000ffff047224 */ /* 0x001fe200078e00ff */
[----:B--2---:R-:W-:-:S05]  /*14e0*/  IADD3 R8, PT, PT, RZ, -R5, RZ ;  /* 0x80000005ff087210 */ /* 0x004fca0007ffe0ff */
[----:B------:R-:W-:Y:S02]  /*14f0*/  IMAD R9, R8, R7, RZ ;  /* 0x0000000708097224 */ /* 0x000fe400078e02ff */
[----:B----4-:R-:W-:Y:S01]  /*1500*/  VIADD R3, R0, 0x1 ;  /* 0x0000000100037836 */ /* 0x010fe20000000000 */
[----:B------:R-:W-:-:S04]  /*1510*/  IABS R0, R17 ;  /* 0x0000001100007213 */ /* 0x000fc80000000000 */
[----:B------:R-:W-:Y:S01]  /*1520*/  IABS R8, R3 ;  /* 0x0000000300087213 */ /* 0x000fe20000000000 */
[----:B------:R-:W-:Y:S01]  /*1530*/  IMAD.MOV R10, RZ, RZ, -R0 ;  /* 0x000000ffff0a7224 */ /* 0x000fe200078e0a00 */
[----:B------:R-:W-:Y:S01]  /*1540*/  ISETP.GE.AND P1, PT, R3, RZ, PT ;  /* 0x000000ff0300720c */ /* 0x000fe20003f26270 */
[----:B------:R-:W-:Y:S01]  /*1550*/  IMAD.HI.U32 R0, R5, R9, R4 ;  /* 0x0000000905007227 */ /* 0x000fe200078e0004 */
[----:B------:R-:W-:Y:S01]  /*1560*/  MOV R5, R8 ;  /* 0x0000000800057202 */ /* 0x000fe20000000f00 */
[----:B------:R0:W-:Y:S02]  /*1570*/  STL [R16], R3 ;  /* 0x0000000310007387 */ /* 0x0001e40000100800 */
[----:B------:R-:W-:Y:S02]  /*1580*/  IMAD.MOV.U32 R4, RZ, RZ, R10 ;  /* 0x000000ffff047224 */ /* 0x000fe400078e000a */
[----:B------:R-:W-:-:S04]  /*1590*/  IMAD.HI.U32 R0, R0, R5, RZ ;  /* 0x0000000500007227 */ /* 0x000fc800078e00ff */
[----:B------:R-:W-:-:S05]  /*15a0*/  IMAD R0, R0, R4, R5 ;  /* 0x0000000400007224 */ /* 0x000fca00078e0205 */
[----:B------:R-:W-:-:S13]  /*15b0*/  ISETP.GT.U32.AND P0, PT, R7, R0, PT ;  /* 0x000000000700720c */ /* 0x000fda0003f04070 */
[----:B------:R-:W-:-:S05]  /*15c0*/  @!P0 IMAD.IADD R0, R0, 0x1, -R7 ;  /* 0x0000000100008824 */ /* 0x000fca00078e0a07 */
[----:B------:R-:W-:-:S13]  /*15d0*/  ISETP.GT.U32.AND P0, PT, R7, R0, PT ;  /* 0x000000000700720c */ /* 0x000fda0003f04070 */
[----:B------:R-:W-:-:S05]  /*15e0*/  @!P0 IMAD.IADD R0, R0, 0x1, -R7 ;  /* 0x0000000100008824 */ /* 0x000fca00078e0a07 */
[----:B------:R-:W-:Y:S02]  /*15f0*/  @!P1 IADD3 R0, PT, PT, -R0, RZ, RZ ;  /* 0x000000ff00009210 */ /* 0x000fe40007ffe1ff */
        /* <DEDUP_REMOVED lines=15> */
[----:B---3--:R-:W-:Y:S05]  /*16f0*/  CALL.REL.NOINC `($_Z25find_hamiltonian_cycles_rPrPbPPiiiS2_i$_Z25find_hamiltonian_cycles_rPrPbPiiiS2_ii) ;  /* 0xffffffe800b07944 */ /* 0x008fea0003c3ffff */
[----:B------:R-:W-:-:S07]  /*1700*/  IADD3 R31, PT, PT, R31, R4, RZ ;  /* 0x000000041f1f7210 */ /* 0x000fce0007ffe0ff */
.L_x_16:
[----:B------:R-:W-:Y:S05]  /*1710*/  BSYNC.RECONVERGENT B6 ;  /* 0x0000000000067941 */ /* 0x000fea0003800200 */
.L_x_14:
[----:B------:R-:W-:-:S13]  /*1720*/  ISETP.NE.AND P0, PT, R29, R24, PT ;  /* 0x000000181d00720c */ /* 0x000fda0003f05270 */
[----:B------:R-:W-:Y:S05]  /*1730*/  @!P0 BRA `(.L_x_2) ;  /* 0x0000000800188947 */ /* 0x000fea0003800000 */
[C---:B---3--:R-:W-:Y:S02]  /*1740*/  R2UR UR4, R52.reuse ;  /* 0x00000000340472ca */ /* 0x048fe400000e0000 */
[C---:B------:R-:W-:Y:S02]  /*1750*/  R2UR UR5, R53.reuse ;  /* 0x00000000350572ca */ /* 0x040fe400000e0000 */
[----:B------:R-:W-:Y:S02]  /*1760*/  R2UR UR6, R52 ;  /* 0x00000000340672ca */ /* 0x000fe400000e0000 */
[----:B------:R-:W-:-:S09]  /*1770*/  R2UR UR7, R53 ;  /* 0x00000000350772ca */ /* 0x000fd200000e0000 */
[----:B------:R-:W2:Y:S04]  /*1780*/  LD.E R0, desc[UR4][R38.64] ;  /* 0x0000000426007980 */ /* 0x000ea8000c101900 */
[----:B------:R-:W2:Y:S02]  /*1790*/  LD.E R3, desc[UR6][R26.64] ;  /* 0x000000061a037980 */ /* 0x000ea4000c101900 */
[----:B--2---:R-:W-:-:S05]  /*17a0*/  IMAD.IADD R3, R0, 0x1, R3 ;  /* 0x0000000100037824 */ /* 0x004fca00078e0203 */
[----:B------:R4:W-:Y:S04]  /*17b0*/  ST.E desc[UR4][R38.64], R3 ;  /* 0x0000000326007985 */ /* 0x0009e8000c101904 */
[----:B------:R-:W2:Y:S02]  /*17c0*/  LD.E R0, desc[UR6][R26.64] ;  /* 0x000000061a007980 */ /* 0x000ea4000c101900 */
[----:B--2---:R-:W-:-:S05]  /*17d0*/  IMAD.IADD R5, R3, 0x1, -R0 ;  /* 0x0000000103057824 */ /* 0x004fca00078e0a00 */
[----:B------:R4:W-:Y:S04]  /*17e0*/  ST.E desc[UR4][R26.64], R5 ;  /* 0x000000051a007985 */ /* 0x0009e8000c101904 */
[----:B------:R-:W2:Y:S02]  /*17f0*/  LD.E R0, desc[UR6][R38.64] ;  /* 0x0000000626007980 */ /* 0x000ea4000c101900 */
[----:B--2---:R-:W-:-:S05]  /*1800*/  IMAD.IADD R7, R0, 0x1, -R5 ;  /* 0x0000000100077824 */ /* 0x004fca00078e0a05 */
[----:B------:R4:W-:Y:S01]  /*1810*/  ST.E desc[UR4][R38.64], R7 ;  /* 0x0000000726007985 */ /* 0x0009e2000c101904 */
[----:B------:R-:W-:Y:S05]  /*1820*/  BRA `(.L_x_2) ;  /* 0x0000000400dc7947 */ /* 0x000fea0003800000 */
.L_x_1:
[----:B------:R-:W-:Y:S02]  /*1830*/  IMAD.MOV.U32 R2, RZ, RZ, R46 ;  /* 0x000000ffff027224 */ /* 0x000fe400078e002e */
[----:B------:R-:W-:Y:S02]  /*1840*/  HFMA2 R13, -RZ, RZ, 0, 0 ;  /* 0x00000000ff0d7431 */ /* 0x000fe400000001ff */
[----:B------:R-:W-:Y:S01]  /*1850*/  IMAD.MOV.U32 R3, RZ, RZ, R47 ;  /* 0x000000ffff037224 */ /* 0x000fe200078e002f */
[----:B------:R-:W-:Y:S01]  /*1860*/  BSSY.RECONVERGENT B0, `(.L_x_17) ;  /* 0x000002c000007945 */ /* 0x000fe20003800200 */
[C---:B------:R-:W-:Y:S01]  /*1870*/  VIADDMNMX R0, R19.reuse, 0xffffffff, RZ, !PT ;  /* 0xffffffff13007846 */ /* 0x040fe200078001ff */
[----:B------:R-:W-:-:S07]  /*1880*/  IMAD.WIDE R2, R19, 0x4, R2 ;  /* 0x0000000413027825 */ /* 0x000fce00078e0202 */
.L_x_19:
[----:B------:R-:W-:-:S13]  /*1890*/  ISETP.NE.AND P0, PT, R13, R0, PT ;  /* 0x000000000d00720c */ /* 0x000fda0003f05270 */
[----:B------:R-:W-:Y:S05]  /*18a0*/  @!P0 BRA `(.L_x_18) ;  /* 0x0000000000588947 */ /* 0x000fea0003800000 */
[----:B---3--:R-:W-:Y:S01]  /*18b0*/  R2UR UR4, R52 ;  /* 0x00000000340472ca */ /* 0x008fe200000e0000 */
[----:B------:R-:W-:Y:S01]  /*18c0*/  IMAD.MOV.U32 R10, RZ, RZ, R46 ;  /* 0x000000ffff0a7224 */ /* 0x000fe200078e002e */
[----:B------:R-:W-:Y:S02]  /*18d0*/  R2UR UR5, R53 ;  /* 0x00000000350572ca */ /* 0x000fe400000e0000 */
[----:B------:R-:W-:-:S03]  /*18e0*/  MOV R11, R47 ;  /* 0x0000002f000b7202 */ /* 0x000fc60000000f00 */
[----:B------:R-:W-:-:S08]  /*18f0*/  IMAD.WIDE.U32 R4, R13, 0x4, R10 ;  /* 0x000000040d047825 */ /* 0x000fd000078e000a */
[----:B------:R-:W2:Y:S01]  /*1900*/  LD.E R7, desc[UR4][R4.64] ;  /* 0x0000000404077980 */ /* 0x000ea2000c101900 */
[----:B------:R-:W-:Y:S02]  /*1910*/  R2UR UR6, R52 ;  /* 0x00000000340672ca */ /* 0x000fe400000e0000 */
[----:B------:R-:W-:-:S13]  /*1920*/  R2UR UR7, R53 ;  /* 0x00000000350772ca */ /* 0x000fda00000e0000 */
[----:B------:R-:W3:Y:S01]  /*1930*/  LD.E R9, desc[UR6][R4.64+0x4] ;  /* 0x0000040604097980 */ /* 0x000ee2000c101900 */
[----:B--2---:R-:W-:-:S06]  /*1940*/  IMAD.WIDE R6, R7, 0x8, R44 ;  /* 0x0000000807067825 */ /* 0x004fcc00078e022c */
[----:B------:R-:W3:Y:S02]  /*1950*/  LDG.E.64 R6, desc[UR4][R6.64] ;  /* 0x0000000406067981 */ /* 0x000ee4000c1e1b00 */
[----:B---3--:R-:W-:-:S04]  /*1960*/  IADD3 R8, P0, PT, R6, R9, RZ ;  /* 0x0000000906087210 */ /* 0x008fc80007f1e0ff */
[----:B------:R-:W-:-:S05]  /*1970*/  LEA.HI.X.SX32 R9, R9, R7, 0x1, P0 ;  /* 0x0000000709097211 */ /* 0x000fca00000f0eff */
[----:B------:R-:W2:Y:S01]  /*1980*/  LD.E.U8 R8, desc[UR4][R8.64] ;  /* 0x0000000408087980 */ /* 0x000ea2000c101100 */
[----:B------:R-:W-:Y:S01]  /*1990*/  VIADD R13, R13, 0x1 ;  /* 0x000000010d0d7836 */ /* 0x000fe20000000000 */
[----:B--2---:R-:W-:-:S13]  /*19a0*/  ISETP.NE.AND P0, PT, R8, RZ, PT ;  /* 0x000000ff0800720c */ /* 0x004fda0003f05270 */
[----:B------:R-:W-:Y:S05]  /*19b0*/  @P0 BRA `(.L_x_19) ;  /* 0xfffffffc00b40947 */ /* 0x000fea000383ffff */
[----:B------:R-:W-:Y:S02]  /*19c0*/  R2UR UR4, R52 ;  /* 0x00000000340472ca */ /* 0x000fe400000e0000 */
[----:B------:R-:W-:-:S13]  /*19d0*/  R2UR UR5, R53 ;  /* 0x00000000350572ca */ /* 0x000fda00000e0000 */
[----:B------:R0:W5:Y:S01]  /*19e0*/  LD.E R9, desc[UR4][R2.64+-0x4] ;  /* 0xfffffc0402097980 */ /* 0x000162000c101900 */
[----:B------:R-:W-:Y:S01]  /*19f0*/  IMAD.MOV.U32 R31, RZ, RZ, RZ ;  /* 0x000000ffff1f7224 */ /* 0x000fe200078e00ff */
[----:B------:R-:W-:Y:S06]  /*1a00*/  BRA `(.L_x_20) ;  /* 0x0000000000447947 */ /* 0x000fec0003800000 */
.L_x_18:
[----:B---3--:R-:W-:Y:S02]  /*1a10*/  R2UR UR4, R52 ;  /* 0x00000000340472ca */ /* 0x008fe400000e0000 */
[----:B------:R-:W-:-:S13]  /*1a20*/  R2UR UR5, R53 ;  /* 0x00000000350572ca */ /* 0x000fda00000e0000 */
[----:B------:R-:W2:Y:S01]  /*1a30*/  LD.E R9, desc[UR4][R2.64+-0x4] ;  /* 0xfffffc0402097980 */ /* 0x000ea2000c101900 */
[----:B------:R-:W-:Y:S01]  /*1a40*/  R2UR UR6, R52 ;  /* 0x00000000340672ca */ /* 0x000fe200000e0000 */
[----:B------:R-:W-:Y:S01]  /*1a50*/  IMAD.MOV.U32 R4, RZ, RZ, R44 ;  /* 0x000000ffff047224 */ /* 0x000fe200078e002c */
[----:B------:R-:W-:Y:S01]  /*1a60*/  R2UR UR7, R53 ;  /* 0x00000000350772ca */ /* 0x000fe200000e0000 */
[----:B------:R-:W-:Y:S01]  /*1a70*/  IMAD.MOV.U32 R10, RZ, RZ, R46 ;  /* 0x000000ffff0a7224 */ /* 0x000fe200078e002e */
[----:B------:R-:W-:Y:S01]  /*1a80*/  MOV R5, R45 ;  /* 0x0000002d00057202 */ /* 0x000fe20000000f00 */
[----:B------:R-:W-:-:S10]  /*1a90*/  IMAD.MOV.U32 R11, RZ, RZ, R47 ;  /* 0x000000ffff0b7224 */ /* 0x000fd400078e002f */
[----:B------:R-:W3:Y:S01]  /*1aa0*/  LD.E R7, desc[UR6][R10.64] ;  /* 0x000000060a077980 */ /* 0x000ee2000c101900 */
[----:B--2---:R-:W-:-:S06]  /*1ab0*/  IMAD.WIDE R4, R9, 0x8, R4 ;  /* 0x0000000809047825 */ /* 0x004fcc00078e0204 */
[----:B------:R-:W3:Y:S02]  /*1ac0*/  LDG.E.64 R4, desc[UR4][R4.64] ;  /* 0x0000000404047981 */ /* 0x000ee4000c1e1b00 */
[----:B---3--:R-:W-:-:S04]  /*1ad0*/  IADD3 R6, P0, PT, R4, R7, RZ ;  /* 0x0000000704067210 */ /* 0x008fc80007f1e0ff */
[----:B------:R-:W-:-:S05]  /*1ae0*/  LEA.HI.X.SX32 R7, R7, R5, 0x1, P0 ;  /* 0x0000000507077211 */ /* 0x000fca00000f0eff */
[----:B------:R-:W2:Y:S02]  /*1af0*/  LD.E.U8 R6, desc[UR4][R6.64] ;  /* 0x0000000406067980 */ /* 0x000ea4000c101100 */
[----:B--2---:R-:W-:-:S04]  /*1b00*/  ISETP.NE.AND P0, PT, R6, RZ, PT ;  /* 0x000000ff0600720c */ /* 0x004fc80003f05270 */
[----:B------:R-:W-:-:S09]  /*1b10*/  SEL R31, RZ, 0x1, !P0 ;  /* 0x00000001ff1f7807 */ /* 0x000fd20004000000 */
.L_x_20:
[----:B------:R-:W-:Y:S05]  /*1b20*/  BSYNC.RECONVERGENT B0 ;  /* 0x0000000000007941 */ /* 0x000fea0003800200 */
.L_x_17:
[----:B------:R-:W-:Y:S01]  /*1b30*/  R2UR UR4, R52 ;  /* 0x00000000340472ca */ /* 0x000fe200000e0000 */
[----:B------:R-:W-:Y:S01]  /*1b40*/  IMAD.WIDE R24, R24, 0x4, R10 ;  /* 0x0000000418187825 */ /* 0x000fe200078e020a */
[----:B------:R-:W-:-:S13]  /*1b50*/  R2UR UR5, R53 ;  /* 0x00000000350572ca */ /* 0x000fda00000e0000 */
[----:B------:R-:W2:Y:S01]  /*1b60*/  LD.E R4, desc[UR4][R24.64] ;  /* 0x0000000418047980 */ /* 0x000ea2000c101900 */
[----:B------:R-:W-:Y:S02]  /*1b70*/  R2UR UR6, R52 ;  /* 0x00000000340672ca */ /* 0x000fe400000e0000 */
[----:B------:R-:W-:Y:S01]  /*1b80*/  R2UR UR7, R53 ;  /* 0x00000000350772ca */ /* 0x000fe200000e0000 */
[----:B--2--5:R-:W-:-:S05]  /*1b90*/  IMAD.IADD R9, R4, 0x1, R9 ;  /* 0x0000000104097824 */ /* 0x024fca00078e0209 */
[----:B------:R1:W-:Y:S07]  /*1ba0*/  ST.E desc[UR4][R24.64], R9 ;  /* 0x0000000918007985 */ /* 0x0003ee000c101904 */
[----:B------:R-:W2:Y:S02]  /*1bb0*/  LD.E R4, desc[UR6][R2.64+-0x4] ;  /* 0xfffffc0602047980 */ /* 0x000ea4000c101900 */
[----:B--2---:R-:W-:-:S05]  /*1bc0*/  IADD3 R5, PT, PT, R9, -R4, RZ ;  /* 0x8000000409057210 */ /* 0x004fca0007ffe0ff */
[----:B------:R1:W-:Y:S04]  /*1bd0*/  ST.E desc[UR4][R2.64+-0x4], R5 ;  /* 0xfffffc0502007985 */ /* 0x0003e8000c101904 */
[----:B------:R-:W2:Y:S01]  /*1be0*/  LD.E R4, desc[UR6][R24.64] ;  /* 0x0000000618047980 */ /* 0x000ea2000c101900 */
[----:B------:R-:W-:Y:S01]  /*1bf0*/  BSSY.RECONVERGENT B0, `(.L_x_21) ;  /* 0x000002d000007945 */ /* 0x000fe20003800200 */
[----:B------:R-:W-:Y:S02]  /*1c00*/  IMAD.MOV.U32 R11, RZ, RZ, RZ ;  /* 0x000000ffff0b7224 */ /* 0x000fe400078e00ff */
[----:B--2---:R-:W-:-:S05]  /*1c10*/  IMAD.IADD R10, R4, 0x1, -R5 ;  /* 0x00000001040a7824 */ /* 0x004fca00078e0a05 */
[----:B------:R1:W-:Y:S02]  /*1c20*/  ST.E desc[UR4][R24.64], R10 ;  /* 0x0000000a18007985 */ /* 0x0003e4000c101904 */
.L_x_23:
[----:B------:R-:W-:-:S13]  /*1c30*/  ISETP.NE.AND P0, PT, R11, R0, PT ;  /* 0x000000000b00720c */ /* 0x000fda0003f05270 */
[----:B------:R-:W-:Y:S05]  /*1c40*/  @!P0 BRA `(.L_x_22) ;  /* 0x0000000000608947 */ /* 0x000fea0003800000 */
[----:B------:R-:W-:Y:S01]  /*1c50*/  R2UR UR4, R52 ;  /* 0x00000000340472ca */ /* 0x000fe200000e0000 */
[----:B------:R-:W-:Y:S01]  /*1c60*/  IMAD.MOV.U32 R4, RZ, RZ, R46 ;  /* 0x000000ffff047224 */ /* 0x000fe200078e002e */
[----:B------:R-:W-:Y:S02]  /*1c70*/  R2UR UR5, R53 ;  /* 0x00000000350572ca */ /* 0x000fe400000e0000 */
[----:B-1----:R-:W-:-:S03]  /*1c80*/  MOV R5, R47 ;  /* 0x0000002f00057202 */ /* 0x002fc60000000f00 */
[----:B------:R-:W-:-:S08]  /*1c90*/  IMAD.WIDE.U32 R4, R11, 0x4, R4 ;  /* 0x000000040b047825 */ /* 0x000fd000078e0004 */
[----:B------:R-:W2:Y:S01]  /*1ca0*/  LD.E R9, desc[UR4][R4.64] ;  /* 0x0000000404097980 */ /* 0x000ea2000c101900 */
[----:B------:R-:W-:Y:S01]  /*1cb0*/  R2UR UR6, R52 ;  /* 0x00000000340672ca */ /* 0x000fe200000e0000 */
[----:B------:R-:W-:Y:S01]  /*1cc0*/  IMAD.MOV.U32 R6, RZ, RZ, R44 ;  /* 0x000000ffff067224 */ /* 0x000fe200078e002c */
[----:B------:R-:W-:Y:S01]  /*1cd0*/  R2UR UR7, R53 ;  /* 0x00000000350772ca */ /* 0x000fe200000e0000 */
[----:B------:R-:W-:Y:S02]  /*1ce0*/  IMAD.MOV.U32 R7, RZ, RZ, R45 ;  /* 0x000000ffff077224 */ /* 0x000fe400078e002d */
[----:B--2---:R-:W-:-:S10]  /*1cf0*/  IMAD.WIDE R6, R9, 0x8, R6 ;  /* 0x0000000809067825 */ /* 0x004fd400078e0206 */
[----:B------:R-:W2:Y:S04]  /*1d00*/  LD.E R9, desc[UR6][R4.64+0x4] ;  /* 0x0000040604097980 */ /* 0x000ea8000c101900 */
[----:B------:R-:W2:Y:S02]  /*1d10*/  LDG.E.64 R6, desc[UR4][R6.64] ;  /* 0x0000000406067981 */ /* 0x000ea4000c1e1b00 */
[----:B--2---:R-:W-:-:S04]  /*1d20*/  IADD3 R8, P0, PT, R6, R9, RZ ;  /* 0x0000000906087210 */ /* 0x004fc80007f1e0ff */
        /* <DEDUP_REMOVED lines=8> */
[----:B------:R-:W-:Y:S01]  /*1db0*/  HFMA2 R0, -RZ, RZ, 0, 0 ;  /* 0x00000000ff007431 */ /* 0x000fe200000001ff */
[----:B------:R-:W-:Y:S06]  /*1dc0*/  BRA `(.L_x_24) ;  /* 0x00000000003c7947 */ /* 0x000fec0003800000 */
.L_x_22:
[----:B------:R-:W-:Y:S02]  /*1dd0*/  R2UR UR4, R52 ;  /* 0x00000000340472ca */ /* 0x000fe400000e0000 */
[----:B------:R-:W-:-:S13]  /*1de0*/  R2UR UR5, R53 ;  /* 0x00000000350572ca */ /* 0x000fda00000e0000 */
[----:B-1----:R-:W2:Y:S01]  /*1df0*/  LD.E R9, desc[UR4][R2.64+-0x4] ;  /* 0xfffffc0402097980 */ /* 0x002ea2000c101900 */
[----:B------:R-:W-:Y:S01]  /*1e00*/  R2UR UR6, R52 ;  /* 0x00000000340672ca */ /* 0x000fe200000e0000 */
[----:B------:R-:W-:Y:S01]  /*1e10*/  IMAD.MOV.U32 R4, RZ, RZ, R44 ;  /* 0x000000ffff047224 */ /* 0x000fe200078e002c */
[----:B------:R-:W-:Y:S01]  /*1e20*/  R2UR UR7, R53 ;  /* 0x00000000350772ca */ /* 0x000fe200000e0000 */
[----:B------:R-:W-:-:S12]  /*1e30*/  IMAD.MOV.U32 R5, RZ, RZ, R45 ;  /* 0x000000ffff057224 */ /* 0x000fd800078e002d */
        /* <DEDUP_REMOVED lines=8> */
.L_x_24:
[----:B------:R-:W-:Y:S05]  /*1ec0*/  BSYNC.RECONVERGENT B0 ;  /* 0x0000000000007941 */ /* 0x000fea0003800200 */
.L_x_21:
[----:B------:R-:W-:Y:S01]  /*1ed0*/  R2UR UR4, R52 ;  /* 0x00000000340472ca */ /* 0x000fe200000e0000 */
[----:B-----5:R-:W-:Y:S01]  /*1ee0*/  IMAD.IADD R9, R10, 0x1, R9 ;  /* 0x000000010a097824 */ /* 0x020fe200078e0209 */
[C---:B------:R-:W-:Y:S02]  /*1ef0*/  R2UR UR5, R53.reuse ;  /* 0x00000000350572ca */ /* 0x040fe400000e0000 */
[----:B------:R-:W-:Y:S02]  /*1f00*/  R2UR UR6, R52 ;  /* 0x00000000340672ca */ /* 0x000fe400000e0000 */
[----:B------:R-:W-:-:S09]  /*1f10*/  R2UR UR7, R53 ;  /* 0x00000000350772ca */ /* 0x000fd200000e0000 */
[----:B------:R2:W-:Y:S04]  /*1f20*/  ST.E desc[UR4][R24.64], R9 ;  /* 0x0000000918007985 */ /* 0x0005e8000c101904 */
[----:B------:R-:W3:Y:S02]  /*1f30*/  LD.E R4, desc[UR6][R2.64+-0x4] ;  /* 0xfffffc0602047980 */ /* 0x000ee4000c101900 */
[----:B---3--:R-:W-:-:S05]  /*1f40*/  IADD3 R5, PT, PT, R9, -R4, RZ ;  /* 0x8000000409057210 */ /* 0x008fca0007ffe0ff */
[----:B------:R2:W-:Y:S04]  /*1f50*/  ST.E desc[UR4][R2.64+-0x4], R5 ;  /* 0xfffffc0502007985 */ /* 0x0005e8000c101904 */
[----:B------:R-:W3:Y:S01]  /*1f60*/  LD.E R4, desc[UR6][R24.64] ;  /* 0x0000000618047980 */ /* 0x000ee2000c101900 */
[----:B------:R-:W-:Y:S02]  /*1f70*/  IMAD.IADD R31, R0, 0x1, R31 ;  /* 0x00000001001f7824 */ /* 0x000fe400078e021f */
[----:B---3--:R-:W-:-:S05]  /*1f80*/  IMAD.IADD R7, R4, 0x1, -R5 ;  /* 0x0000000104077824 */ /* 0x008fca00078e0a05 */
[----:B------:R2:W-:Y:S02]  /*1f90*/  ST.E desc[UR4][R24.64], R7 ;  /* 0x0000000718007985 */ /* 0x0005e4000c101904 */
.L_x_2:
[----:B------:R-:W-:Y:S05]  /*1fa0*/  BSYNC.RECONVERGENT B8 ;  /* 0x0000000000087941 */ /* 0x000fea0003800200 */
.L_x_0:
[----:B------:R-:W5:Y:S01]  /*1fb0*/  LDL R20, [R1+0x14] ;  /* 0x0000140001147983 */ /* 0x000f620000100800 */
[----:B------:R3:W-:Y:S05]  /*1fc0*/  BMOV.32 B6, R28 ;  /* 0x0000001c06007356 */ /* 0x0007ea0000000000 */
[----:B------:R-:W5:Y:S01]  /*1fd0*/  LDL R21, [R1+0x18] ;  /* 0x0000180001157983 */ /* 0x000f620000100800 */
[----:B------:R3:W-:Y:S05]  /*1fe0*/  BMOV.32 B7, R30 ;  /* 0x0000001e07007356 */ /* 0x0007ea0000000000 */
[----:B------:R3:W-:Y:S05]  /*1ff0*/  BMOV.32 B8, R36 ;  /* 0x0000002408007356 */ /* 0x0007ea0000000000 */
[----:B------:R-:W-:Y:S01]  /*2000*/  MOV R4, R31 ;  /* 0x0000001f00047202 */ /* 0x000fe20000000f00 */
[----:B012---:R-:W5:Y:S04]  /*2010*/  LDL R2, [R1] ;  /* 0x0000000001027983 */ /* 0x007f680000100800 */
[----:B------:R-:W5:Y:S04]  /*2020*/  LDL R16, [R1+0x4] ;  /* 0x0000040001107983 */ /* 0x000f680000100800 */
[----:B------:R-:W5:Y:S04]  /*2030*/  LDL R17, [R1+0x8] ;  /* 0x0000080001117983 */ /* 0x000f680000100800 */
[----:B------:R-:W5:Y:S04]  /*2040*/  LDL R18, [R1+0xc] ;  /* 0x00000c0001127983 */ /* 0x000f680000100800 */
[----:B------:R-:W5:Y:S04]  /*2050*/  LDL R19, [R1+0x10] ;  /* 0x0000100001137983 */ /* 0x000f680000100800 */
[----:B------:R-:W5:Y:S04]  /*2060*/  LDL R22, [R1+0x1c] ;  /* 0x00001c0001167983 */ /* 0x000f680000100800 */
[----:B------:R-:W5:Y:S04]  /*2070*/  LDL R23, [R1+0x20] ;  /* 0x0000200001177983 */ /* 0x000f680000100800 */
[----:B------:R-:W5:Y:S04]  /*2080*/  LDL R24, [R1+0x24] ;  /* 0x0000240001187983 */ /* 0x000f680000100800 */
[----:B------:R-:W5:Y:S04]  /*2090*/  LDL R25, [R1+0x28] ;  /* 0x0000280001197983 */ /* 0x000f680000100800 */
[----:B----4-:R-:W5:Y:S04]  /*20a0*/  LDL R26, [R1+0x2c] ;  /* 0x00002c00011a7983 */ /* 0x010f680000100800 */
[----:B------:R-:W5:Y:S04]  /*20b0*/  LDL R27, [R1+0x30] ;  /* 0x00003000011b7983 */ /* 0x000f680000100800 */
[----:B---3--:R-:W5:Y:S04]  /*20c0*/  LDL R28, [R1+0x34] ;  /* 0x00003400011c7983 */ /* 0x008f680000100800 */
        /* <DEDUP_REMOVED lines=13> */
[----:B------:R0:W5:Y:S02]  /*21a0*/  LDL R55, [R1+0x6c] ;  /* 0x00006c0001377983 */ /* 0x0001640000100800 */
[----:B0-----:R-:W-:Y:S01]  /*21b0*/  VIADD R1, R1, 0x70 ;  /* 0x0000007001017836 */ /* 0x001fe20000000000 */
[----:B-----5:R-:W-:Y:S06]  /*21c0*/  RET.REL.NODEC R20 `(_Z25find_hamiltonian_cycles_rPrPbPPiiiS2_i) ;  /* 0xffffffdc148c7950 */ /* 0x020fec0003c3ffff */
.L_x_25:
[----:B------:R-:W-:-:S00]  /*21d0*/  BRA `(.L_x_25) ;  /* 0xfffffffc00fc7947 */ /* 0x000fc0000383ffff */
[----:B------:R-:W-:-:S00]  /*21e0*/  NOP ;  /* 0x0000000000007918 */ /* 0x000fc00000000000 */
        /* <DEDUP_REMOVED lines=9> */
.L_x_26:


//--------------------- .nv.shared.reserved.0     --------------------------
	.section	.nv.shared.reserved.0,"aw",@nobits
	.weak		__nv_reservedSMEM_offset_0_alias
	.size		__nv_reservedSMEM_offset_0_alias, 0, 64
	.other		__nv_reservedSMEM_offset_0_alias,@"STO_CUDA_RESERVED_SHARED STV_DEFAULT"
__nv_reservedSMEM_offset_0_alias:
	.zero		0
	.zero		64


//--------------------- .nv.constant0._Z25find_hamiltonian_cycles_rPrPbPPiiiS2_i --------------------------
	.section	.nv.constant0._Z25find_hamiltonian_cycles_rPrPbPPiiiS2_i,"a",@progbits
	.sectionflags	@""
	.align	4
.nv.constant0._Z25find_hamiltonian_cycles_rPrPbPPiiiS2_i:
	.zero		932


//--------------------- SYMBOLS --------------------------

	.type		.nv.reservedSmem.offset0,@object
	.size		.nv.reservedSmem.offset0,0x4
